	.target	sm_90a

	.elftype	@"ET_EXEC"


//--------------------- .note.nv.tkinfo           --------------------------
	.section	.note.nv.tkinfo,"",@"SHT_NOTE"
	.sectionflags	@"SHF_NOTE_NV_TKINFO"
	.tkinfo
        /*0018*/ 	.word	0x00000002
        /*0030*/ 	.string	""
        /*0030*/ 	.string	"ptxas"
        /*0030*/ 	.string	"Cuda compilation tools, release 13.0, V13.0.88"
        /*0030*/ 	.string	"Build cuda_13.0.r13.0/compiler.36424714_0"
        /*0030*/ 	.string	"-arch sm_90a -m 64 "



//--------------------- .note.nv.cuinfo           --------------------------
	.section	.note.nv.cuinfo,"",@"SHT_NOTE"
	.sectionflags	@"SHF_NOTE_NV_CUINFO"
        /*0018*/ 	.short	0x0002
        /*001a*/ 	.short	0x005a
        /*001c*/ 	.short	0x0082
	.zero		2


//--------------------- .nv.info                  --------------------------
	.section	.nv.info,"",@"SHT_CUDA_INFO"
	.align	4


	//----- nvinfo : EIATTR_REGCOUNT
	.align		4
        /*0000*/ 	.byte	0x04, 0x2f
        /*0002*/ 	.short	(.L_15 - .L_14)
	.align		4
.L_14:
        /*0004*/ 	.word	index@(_ZN7cutlass13device_kernelINS_4gemm6kernel13GemmUniversalIN4cute5tupleIJiiiiEEENS1_10collective13CollectiveMmaINS1_34MainloopSm90TmaGmmaWarpSpecializedILi11ENS5_IJNS4_1CILi1EEESB_SB_EEENS1_35KernelTmaWarpSpecializedCooperativeEEENS5_IJNSA_ILi256EEENSA_ILi64EEESG_EEEaNS5_IJlSB_lEEEaSI_NS4_8TiledMMAINS4_8MMA_AtomIJNS4_4SM904GMMA26MMA_64x64x32_S32S8S8_SS_TNEEEENS4_6LayoutINS5_IJNSA_ILi2EEESB_SB_EEENS5_IJSB_NSA_ILi0EEESS_EEEEENS5_IJNS4_10UnderscoreESV_SV_EEEEENS4_13SM90_TMA_LOADENS4_14ComposedLayoutINS4_7SwizzleILi2ELi4ELi3EEENS4_18smem_ptr_flag_bitsILi8EEENSP_INS5_IJNSA_ILi8EEESG_EEENS5_IJSG_SB_EEEEEEEvNS4_8identityESY_S18_vS19_EENS_8epilogue10collective6detail29Sm90TmaWarpSpecializedAdapterINS1C_15DefaultEpilogueIaSI_SI_NS1B_6thread17LinearCombinationIaLi1EiiLNS1G_9ScaleType4KindE0ELNS_15FloatRoundStyleE2EaEENS1_15EpilogueDefaultEEEEEvvEEEEvNT_6ParamsE)
        /*0008*/ 	.word	0x000000a8


	//----- nvinfo : EIATTR_FRAME_SIZE
	.align		4
.L_15:
        /*000c*/ 	.byte	0x04, 0x11
        /*000e*/ 	.short	(.L_17 - .L_16)
	.align		4
.L_16:
        /*0010*/ 	.word	index@(_ZN7cutlass13device_kernelINS_4gemm6kernel13GemmUniversalIN4cute5tupleIJiiiiEEENS1_10collective13CollectiveMmaINS1_34MainloopSm90TmaGmmaWarpSpecializedILi11ENS5_IJNS4_1CILi1EEESB_SB_EEENS1_35KernelTmaWarpSpecializedCooperativeEEENS5_IJNSA_ILi256EEENSA_ILi64EEESG_EEEaNS5_IJlSB_lEEEaSI_NS4_8TiledMMAINS4_8MMA_AtomIJNS4_4SM904GMMA26MMA_64x64x32_S32S8S8_SS_TNEEEENS4_6LayoutINS5_IJNSA_ILi2EEESB_SB_EEENS5_IJSB_NSA_ILi0EEESS_EEEEENS5_IJNS4_10UnderscoreESV_SV_EEEEENS4_13SM90_TMA_LOADENS4_14ComposedLayoutINS4_7SwizzleILi2ELi4ELi3EEENS4_18smem_ptr_flag_bitsILi8EEENSP_INS5_IJNSA_ILi8EEESG_EEENS5_IJSG_SB_EEEEEEEvNS4_8identityESY_S18_vS19_EENS_8epilogue10collective6detail29Sm90TmaWarpSpecializedAdapterINS1C_15DefaultEpilogueIaSI_SI_NS1B_6thread17LinearCombinationIaLi1EiiLNS1G_9ScaleType4KindE0ELNS_15FloatRoundStyleE2EaEENS1_15EpilogueDefaultEEEEEvvEEEEvNT_6ParamsE)
        /*0014*/ 	.word	0x00000000


	//----- nvinfo : EIATTR_MIN_STACK_SIZE
	.align		4
.L_17:
        /*0018*/ 	.byte	0x04, 0x12
        /*001a*/ 	.short	(.L_19 - .L_18)
	.align		4
.L_18:
        /*001c*/ 	.word	index@(_ZN7cutlass13device_kernelINS_4gemm6kernel13GemmUniversalIN4cute5tupleIJiiiiEEENS1_10collective13CollectiveMmaINS1_34MainloopSm90TmaGmmaWarpSpecializedILi11ENS5_IJNS4_1CILi1EEESB_SB_EEENS1_35KernelTmaWarpSpecializedCooperativeEEENS5_IJNSA_ILi256EEENSA_ILi64EEESG_EEEaNS5_IJlSB_lEEEaSI_NS4_8TiledMMAINS4_8MMA_AtomIJNS4_4SM904GMMA26MMA_64x64x32_S32S8S8_SS_TNEEEENS4_6LayoutINS5_IJNSA_ILi2EEESB_SB_EEENS5_IJSB_NSA_ILi0EEESS_EEEEENS5_IJNS4_10UnderscoreESV_SV_EEEEENS4_13SM90_TMA_LOADENS4_14ComposedLayoutINS4_7SwizzleILi2ELi4ELi3EEENS4_18smem_ptr_flag_bitsILi8EEENSP_INS5_IJNSA_ILi8EEESG_EEENS5_IJSG_SB_EEEEEEEvNS4_8identityESY_S18_vS19_EENS_8epilogue10collective6detail29Sm90TmaWarpSpecializedAdapterINS1C_15DefaultEpilogueIaSI_SI_NS1B_6thread17LinearCombinationIaLi1EiiLNS1G_9ScaleType4KindE0ELNS_15FloatRoundStyleE2EaEENS1_15EpilogueDefaultEEEEEvvEEEEvNT_6ParamsE)
        /*0020*/ 	.word	0x00000000
.L_19:


//--------------------- .nv.compat                --------------------------
	.section	.nv.compat,"",@"SHT_CUDA_COMPAT_INFO"
	.align	4
        /*0000*/ 	.byte	0x02, 0x09, 0x01, 0x00, 0x02, 0x02, 0x04, 0x00, 0x02, 0x05, 0x05, 0x00, 0x03, 0x07, 0x01, 0x01
        /*0010*/ 	.byte	0x02, 0x03, 0x01, 0x00, 0x02, 0x06, 0x01, 0x00, 0x04, 0x0b, 0x08, 0x00, 0x00, 0x00, 0x00, 0x00
        /*0020*/ 	.byte	0x00, 0x00, 0x00, 0x00


//--------------------- .nv.info._ZN7cutlass13device_kernelINS_4gemm6kernel13GemmUniversalIN4cute5tupleIJiiiiEEENS1_10collective13CollectiveMmaINS1_34MainloopSm90TmaGmmaWarpSpecializedILi11ENS5_IJNS4_1CILi1EEESB_SB_EEENS1_35KernelTmaWarpSpecializedCooperativeEEENS5_IJNSA_ILi256EEENSA_ILi64EEESG_EEEaNS5_IJlSB_lEEEaSI_NS4_8TiledMMAINS4_8MMA_AtomIJNS4_4SM904GMMA26MMA_64x64x32_S32S8S8_SS_TNEEEENS4_6LayoutINS5_IJNSA_ILi2EEESB_SB_EEENS5_IJSB_NSA_ILi0EEESS_EEEEENS5_IJNS4_10UnderscoreESV_SV_EEEEENS4_13SM90_TMA_LOADENS4_14ComposedLayoutINS4_7SwizzleILi2ELi4ELi3EEENS4_18smem_ptr_flag_bitsILi8EEENSP_INS5_IJNSA_ILi8EEESG_EEENS5_IJSG_SB_EEEEEEEvNS4_8identityESY_S18_vS19_EENS_8epilogue10collective6detail29Sm90TmaWarpSpecializedAdapterINS1C_15DefaultEpilogueIaSI_SI_NS1B_6thread17LinearCombinationIaLi1EiiLNS1G_9ScaleType4KindE0ELNS_15FloatRoundStyleE2EaEENS1_15EpilogueDefaultEEEEEvvEEEEvNT_6ParamsE --------------------------
	.section	.nv.info._ZN7cutlass13device_kernelINS_4gemm6kernel13GemmUniversalIN4cute5tupleIJiiiiEEENS1_10collective13CollectiveMmaINS1_34MainloopSm90TmaGmmaWarpSpecializedILi11ENS5_IJNS4_1CILi1EEESB_SB_EEENS1_35KernelTmaWarpSpecializedCooperativeEEENS5_IJNSA_ILi256EEENSA_ILi64EEESG_EEEaNS5_IJlSB_lEEEaSI_NS4_8TiledMMAINS4_8MMA_AtomIJNS4_4SM904GMMA26MMA_64x64x32_S32S8S8_SS_TNEEEENS4_6LayoutINS5_IJNSA_ILi2EEESB_SB_EEENS5_IJSB_NSA_ILi0EEESS_EEEEENS5_IJNS4_10UnderscoreESV_SV_EEEEENS4_13SM90_TMA_LOADENS4_14ComposedLayoutINS4_7SwizzleILi2ELi4ELi3EEENS4_18smem_ptr_flag_bitsILi8EEENSP_INS5_IJNSA_ILi8EEESG_EEENS5_IJSG_SB_EEEEEEEvNS4_8identityESY_S18_vS19_EENS_8epilogue10collective6detail29Sm90TmaWarpSpecializedAdapterINS1C_15DefaultEpilogueIaSI_SI_NS1B_6thread17LinearCombinationIaLi1EiiLNS1G_9ScaleType4KindE0ELNS_15FloatRoundStyleE2EaEENS1_15EpilogueDefaultEEEEEvvEEEEvNT_6ParamsE,"",@"SHT_CUDA_INFO"
	.sectionflags	@""
	.align	4


	//----- nvinfo : EIATTR_CUDA_API_VERSION
	.align		4
        /*0000*/ 	.byte	0x04, 0x37
        /*0002*/ 	.short	(.L_21 - .L_20)
.L_20:
        /*0004*/ 	.word	0x00000082


	//----- nvinfo : EIATTR_KPARAM_INFO
	.align		4
.L_21:
        /*0008*/ 	.byte	0x04, 0x17
        /*000a*/ 	.short	(.L_23 - .L_22)
.L_22:
        /*000c*/ 	.word	0x00000000
        /*0010*/ 	.short	0x0000
        /*0012*/ 	.short	0x0070
        /*0014*/ 	.byte	0x00, 0xf0, 0x01, 0x10


	//----- nvinfo : EIATTR_SPARSE_MMA_MASK
	.align		4
.L_23:
        /*0018*/ 	.byte	0x03, 0x50
        /*001a*/ 	.short	0x0000


	//----- nvinfo : EIATTR_MAXREG_COUNT
	.align		4
        /*001c*/ 	.byte	0x03, 0x1b
        /*001e*/ 	.short	0x00a8


	//----- nvinfo : EIATTR_NUM_BARRIERS
	.align		4
        /*0020*/ 	.byte	0x02, 0x4c
        /*0022*/ 	.byte	0x01
	.zero		1


	//----- nvinfo : EIATTR_EXTERNS
	.align		4
        /*0024*/ 	.byte	0x04, 0x0f
        /*0026*/ 	.short	(.L_25 - .L_24)


	//   ....[0]....
	.align		4
.L_24:
        /*0028*/ 	.word	index@(__assertfail)


	//----- nvinfo : EIATTR_MERCURY_ISA_VERSION
	.align		4
.L_25:
        /*002c*/ 	.byte	0x03, 0x5f
        /*002e*/ 	.short	0x0101


	//----- nvinfo : EIATTR_INT_WARP_WIDE_INSTR_OFFSETS
	.align		4
        /*0030*/ 	.byte	0x04, 0x31
        /*0032*/ 	.short	(.L_27 - .L_26)


	//   ....[0]....
.L_26:
        /*0034*/ 	.word	0x00000500


	//   ....[1]....
        /*0038*/ 	.word	0x00000510


	//   ....[2]....
        /*003c*/ 	.word	0x000005d0


	//----- nvinfo : EIATTR_COOP_GROUP_MASK_REGIDS
	.align		4
.L_27:
        /*0040*/ 	.byte	0x04, 0x29
        /*0042*/ 	.short	(.L_29 - .L_28)


	//   ....[0]....
.L_28:
        /*0044*/ 	.word	0xffffffff


	//   ....[1]....
        /*0048*/ 	.word	0xffffffff


	//   ....[2]....
        /*004c*/ 	.word	0xffffffff


	//   ....[3]....
        /*0050*/ 	.word	0xffffffff


	//   ....[4]....
        /*0054*/ 	.word	0xffffffff


	//----- nvinfo : EIATTR_COOP_GROUP_INSTR_OFFSETS
	.align		4
.L_29:
        /*0058*/ 	.byte	0x04, 0x28
        /*005a*/ 	.short	(.L_31 - .L_30)


	//   ....[0]....
.L_30:
        /*005c*/ 	.word	0x00000060


	//   ....[1]....
        /*0060*/ 	.word	0x00000070


	//   ....[2]....
        /*0064*/ 	.word	0x00000130


	//   ....[3]....
        /*0068*/ 	.word	0x000003d0


	//   ....[4]....
        /*006c*/ 	.word	0x00001280


	//----- nvinfo : EIATTR_REG_RECONFIG
	.align		4
.L_31:
        /*0070*/ 	.byte	0x01, 0x54
	.zero		2


	//----- nvinfo : EIATTR_SYSCALL_OFFSETS
	.align		4
        /*0074*/ 	.byte	0x04, 0x46
        /*0076*/ 	.short	(.L_33 - .L_32)


	//   ....[0]....
.L_32:
        /*0078*/ 	.word	0x00001470


	//----- nvinfo : EIATTR_MBARRIER_INSTR_OFFSETS
	.align		4
.L_33:
        /*007c*/ 	.byte	0x04, 0x39
        /*007e*/ 	.short	(.L_35 - .L_34)


	//   ....[0]....
.L_34:
        /*0080*/ 	.word	0x00000250
        /*0084*/ 	.word	0x000000ff
        /*0088*/ 	.word	0x00000000
        /*008c*/ 	.short	0x0100
        /*008e*/ 	.byte	0x08
	.zero		1


	//   ....[1]....
        /*0090*/ 	.word	0x00000260
        /*0094*/ 	.word	0x000000ff
        /*0098*/ 	.word	0x00000058
        /*009c*/ 	.short	0x0100
        /*009e*/ 	.byte	0x08
	.zero		1


	//   ....[2]....
        /*00a0*/ 	.word	0x00000270
        /*00a4*/ 	.word	0x000000ff
        /*00a8*/ 	.word	0x00000008
        /*00ac*/ 	.short	0x0100
        /*00ae*/ 	.byte	0x08
	.zero		1


	//   ....[3]....
        /*00b0*/ 	.word	0x00000280
        /*00b4*/ 	.word	0x000000ff
        /*00b8*/ 	.word	0x00000060
        /*00bc*/ 	.short	0x0100
        /*00be*/ 	.byte	0x08
	.zero		1


	//   ....[4]....
        /*00c0*/ 	.word	0x00000290
        /*00c4*/ 	.word	0x000000ff
        /*00c8*/ 	.word	0x00000010
        /*00cc*/ 	.short	0x0100
        /*00ce*/ 	.byte	0x08
	.zero		1


	//   ....[5]....
        /*00d0*/ 	.word	0x000002a0
        /*00d4*/ 	.word	0x000000ff
        /*00d8*/ 	.word	0x00000068
        /*00dc*/ 	.short	0x0100
        /*00de*/ 	.byte	0x08
	.zero		1


	//   ....[6]....
        /*00e0*/ 	.word	0x000002b0
        /*00e4*/ 	.word	0x000000ff
        /*00e8*/ 	.word	0x00000018
        /*00ec*/ 	.short	0x0100
        /*00ee*/ 	.byte	0x08
	.zero		1


	//   ....[7]....
        /*00f0*/ 	.word	0x000002c0
        /*00f4*/ 	.word	0x000000ff
        /*00f8*/ 	.word	0x00000070
        /*00fc*/ 	.short	0x0100
        /*00fe*/ 	.byte	0x08
	.zero		1


	//   ....[8]....
        /*0100*/ 	.word	0x000002d0
        /*0104*/ 	.word	0x000000ff
        /*0108*/ 	.word	0x00000020
        /*010c*/ 	.short	0x0100
        /*010e*/ 	.byte	0x08
	.zero		1


	//   ....[9]....
        /*0110*/ 	.word	0x000002e0
        /*0114*/ 	.word	0x000000ff
        /*0118*/ 	.word	0x00000078
        /*011c*/ 	.short	0x0100
        /*011e*/ 	.byte	0x08
	.zero		1


	//   ....[10]....
        /*0120*/ 	.word	0x000002f0
        /*0124*/ 	.word	0x000000ff
        /*0128*/ 	.word	0x00000028
        /*012c*/ 	.short	0x0100
        /*012e*/ 	.byte	0x08
	.zero		1


	//   ....[11]....
        /*0130*/ 	.word	0x00000300
        /*0134*/ 	.word	0x000000ff
        /*0138*/ 	.word	0x00000080
        /*013c*/ 	.short	0x0100
        /*013e*/ 	.byte	0x08
	.zero		1


	//   ....[12]....
        /*0140*/ 	.word	0x00000310
        /*0144*/ 	.word	0x000000ff
        /*0148*/ 	.word	0x00000030
        /*014c*/ 	.short	0x0100
        /*014e*/ 	.byte	0x08
	.zero		1


	//   ....[13]....
        /*0150*/ 	.word	0x00000320
        /*0154*/ 	.word	0x000000ff
        /*0158*/ 	.word	0x00000088
        /*015c*/ 	.short	0x0100
        /*015e*/ 	.byte	0x08
	.zero		1


	//   ....[14]....
        /*0160*/ 	.word	0x00000330
        /*0164*/ 	.word	0x000000ff
        /*0168*/ 	.word	0x00000038
        /*016c*/ 	.short	0x0100
        /*016e*/ 	.byte	0x08
	.zero		1


	//   ....[15]....
        /*0170*/ 	.word	0x00000340
        /*0174*/ 	.word	0x000000ff
        /*0178*/ 	.word	0x00000090
        /*017c*/ 	.short	0x0100
        /*017e*/ 	.byte	0x08
	.zero		1


	//   ....[16]....
        /*0180*/ 	.word	0x00000350
        /*0184*/ 	.word	0x000000ff
        /*0188*/ 	.word	0x00000040
        /*018c*/ 	.short	0x0100
        /*018e*/ 	.byte	0x08
	.zero		1


	//   ....[17]....
        /*0190*/ 	.word	0x00000360
        /*0194*/ 	.word	0x000000ff
        /*0198*/ 	.word	0x00000098
        /*019c*/ 	.short	0x0100
        /*019e*/ 	.byte	0x08
	.zero		1


	//   ....[18]....
        /*01a0*/ 	.word	0x00000370
        /*01a4*/ 	.word	0x000000ff
        /*01a8*/ 	.word	0x00000048
        /*01ac*/ 	.short	0x0100
        /*01ae*/ 	.byte	0x08
	.zero		1


	//   ....[19]....
        /*01b0*/ 	.word	0x00000380
        /*01b4*/ 	.word	0x000000ff
        /*01b8*/ 	.word	0x000000a0
        /*01bc*/ 	.short	0x0100
        /*01be*/ 	.byte	0x08
	.zero		1


	//   ....[20]....
        /*01c0*/ 	.word	0x00000390
        /*01c4*/ 	.word	0x000000ff
        /*01c8*/ 	.word	0x00000050
        /*01cc*/ 	.short	0x0100
        /*01ce*/ 	.byte	0x08
	.zero		1


	//   ....[21]....
        /*01d0*/ 	.word	0x000003a0
        /*01d4*/ 	.word	0x000000ff
        /*01d8*/ 	.word	0x000000a8
        /*01dc*/ 	.short	0x0100
        /*01de*/ 	.byte	0x08
	.zero		1


	//   ....[22]....
        /*01e0*/ 	.word	0x00000650
        /*01e4*/ 	.word	0x000000ff
        /*01e8*/ 	.word	0x000000c0
        /*01ec*/ 	.short	0x0100
        /*01ee*/ 	.byte	0x08
	.zero		1


	//   ....[23]....
        /*01f0*/ 	.word	0x000006d0
        /*01f4*/ 	.word	0x000000ff
        /*01f8*/ 	.word	0x000000c8
        /*01fc*/ 	.short	0x0100
        /*01fe*/ 	.byte	0x08
	.zero		1


	//   ....[24]....
        /*0200*/ 	.word	0x00001540
        /*0204*/ 	.word	0x00000003
        /*0208*/ 	.word	0x00000000
        /*020c*/ 	.short	0x010a
        /*020e*/ 	.byte	0x3f
	.zero		1


	//   ....[25]....
        /*0210*/ 	.word	0x000015a0
        /*0214*/ 	.word	0x00000003
        /*0218*/ 	.word	0x00000000
        /*021c*/ 	.short	0x010a
        /*021e*/ 	.byte	0x3f
	.zero		1


	//   ....[26]....
        /*0220*/ 	.word	0x00001900
        /*0224*/ 	.word	0x00000005
        /*0228*/ 	.word	0x00000000
        /*022c*/ 	.short	0x010a
        /*022e*/ 	.byte	0x3f
	.zero		1


	//   ....[27]....
        /*0230*/ 	.word	0x00001940
        /*0234*/ 	.word	0x00000005
        /*0238*/ 	.word	0x00000000
        /*023c*/ 	.short	0x010a
        /*023e*/ 	.byte	0x3f
	.zero		1


	//   ....[28]....
        /*0240*/ 	.word	0x00001b80
        /*0244*/ 	.word	0x00000004
        /*0248*/ 	.word	0x00000000
        /*024c*/ 	.short	0x0101
        /*024e*/ 	.byte	0x3f
	.zero		1


	//   ....[29]....
        /*0250*/ 	.word	0x00001d40
        /*0254*/ 	.word	0x00000000
        /*0258*/ 	.word	0x00000000
        /*025c*/ 	.short	0x0101
        /*025e*/ 	.byte	0x3f
	.zero		1


	//   ....[30]....
        /*0260*/ 	.word	0x00006230
        /*0264*/ 	.word	0x0000000e
        /*0268*/ 	.word	0x00000058
        /*026c*/ 	.short	0x010a
        /*026e*/ 	.byte	0x3f
	.zero		1


	//   ....[31]....
        /*0270*/ 	.word	0x000065c0
        /*0274*/ 	.word	0x00000006
        /*0278*/ 	.word	0x000000c8
        /*027c*/ 	.short	0x0101
        /*027e*/ 	.byte	0x3f
	.zero		1


	//   ....[32]....
        /*0280*/ 	.word	0x00006ce0
        /*0284*/ 	.word	0x00000007
        /*0288*/ 	.word	0x00000000
        /*028c*/ 	.short	0x010a
        /*028e*/ 	.byte	0x3f
	.zero		1


	//   ....[33]....
        /*0290*/ 	.word	0x00006d60
        /*0294*/ 	.word	0x00000009
        /*0298*/ 	.word	0x00000000
        /*029c*/ 	.short	0x010a
        /*029e*/ 	.byte	0x3f
	.zero		1


	//   ....[34]....
        /*02a0*/ 	.word	0x00006df0
        /*02a4*/ 	.word	0x00000006
        /*02a8*/ 	.word	0x00000000
        /*02ac*/ 	.short	0x010a
        /*02ae*/ 	.byte	0x3f
	.zero		1


	//   ....[35]....
        /*02b0*/ 	.word	0x00006e80
        /*02b4*/ 	.word	0x00000009
        /*02b8*/ 	.word	0x00000000
        /*02bc*/ 	.short	0x010a
        /*02be*/ 	.byte	0x3f
	.zero		1


	//   ....[36]....
        /*02c0*/ 	.word	0x00006f10
        /*02c4*/ 	.word	0x00000006
        /*02c8*/ 	.word	0x00000000
        /*02cc*/ 	.short	0x010a
        /*02ce*/ 	.byte	0x3f
	.zero		1


	//   ....[37]....
        /*02d0*/ 	.word	0x00006fa0
        /*02d4*/ 	.word	0x00000009
        /*02d8*/ 	.word	0x00000000
        /*02dc*/ 	.short	0x010a
        /*02de*/ 	.byte	0x3f
	.zero		1


	//   ....[38]....
        /*02e0*/ 	.word	0x00007030
        /*02e4*/ 	.word	0x00000006
        /*02e8*/ 	.word	0x00000000
        /*02ec*/ 	.short	0x010a
        /*02ee*/ 	.byte	0x3f
	.zero		1


	//   ....[39]....
        /*02f0*/ 	.word	0x000070c0
        /*02f4*/ 	.word	0x00000009
        /*02f8*/ 	.word	0x00000000
        /*02fc*/ 	.short	0x010a
        /*02fe*/ 	.byte	0x3f
	.zero		1


	//   ....[40]....
        /*0300*/ 	.word	0x00007150
        /*0304*/ 	.word	0x00000006
        /*0308*/ 	.word	0x00000000
        /*030c*/ 	.short	0x010a
        /*030e*/ 	.byte	0x3f
	.zero		1


	//   ....[41]....
        /*0310*/ 	.word	0x000071e0
        /*0314*/ 	.word	0x00000009
        /*0318*/ 	.word	0x00000000
        /*031c*/ 	.short	0x010a
        /*031e*/ 	.byte	0x3f
	.zero		1


	//   ....[42]....
        /*0320*/ 	.word	0x00007270
        /*0324*/ 	.word	0x00000003
        /*0328*/ 	.word	0x00000000
        /*032c*/ 	.short	0x010a
        /*032e*/ 	.byte	0x3f
	.zero		1


	//   ....[43]....
        /*0330*/ 	.word	0x000072d0
        /*0334*/ 	.word	0x00000003
        /*0338*/ 	.word	0x00000000
        /*033c*/ 	.short	0x010a
        /*033e*/ 	.byte	0x3f
	.zero		1


	//   ....[44]....
        /*0340*/ 	.word	0x00007320
        /*0344*/ 	.word	0x00000005
        /*0348*/ 	.word	0x00000000
        /*034c*/ 	.short	0x010a
        /*034e*/ 	.byte	0x3f
	.zero		1


	//   ....[45]....
        /*0350*/ 	.word	0x000073f0
        /*0354*/ 	.word	0x0000000e
        /*0358*/ 	.word	0x00000058
        /*035c*/ 	.short	0x010a
        /*035e*/ 	.byte	0x3f
	.zero		1


	//   ....[46]....
        /*0360*/ 	.word	0x000074c0
        /*0364*/ 	.word	0x00000007
        /*0368*/ 	.word	0x00000000
        /*036c*/ 	.short	0x010a
        /*036e*/ 	.byte	0x3f
	.zero		1


	//   ....[47]....
        /*0370*/ 	.word	0x00007510
        /*0374*/ 	.word	0x00000009
        /*0378*/ 	.word	0x00000000
        /*037c*/ 	.short	0x010a
        /*037e*/ 	.byte	0x3f
	.zero		1


	//   ....[48]....
        /*0380*/ 	.word	0x00007560
        /*0384*/ 	.word	0x00000006
        /*0388*/ 	.word	0x00000000
        /*038c*/ 	.short	0x010a
        /*038e*/ 	.byte	0x3f
	.zero		1


	//   ....[49]....
        /*0390*/ 	.word	0x000075b0
        /*0394*/ 	.word	0x00000009
        /*0398*/ 	.word	0x00000000
        /*039c*/ 	.short	0x010a
        /*039e*/ 	.byte	0x3f
	.zero		1


	//   ....[50]....
        /*03a0*/ 	.word	0x00007600
        /*03a4*/ 	.word	0x00000006
        /*03a8*/ 	.word	0x00000000
        /*03ac*/ 	.short	0x010a
        /*03ae*/ 	.byte	0x3f
	.zero		1


	//   ....[51]....
        /*03b0*/ 	.word	0x00007650
        /*03b4*/ 	.word	0x00000009
        /*03b8*/ 	.word	0x00000000
        /*03bc*/ 	.short	0x010a
        /*03be*/ 	.byte	0x3f
	.zero		1


	//   ....[52]....
        /*03c0*/ 	.word	0x000076a0
        /*03c4*/ 	.word	0x00000006
        /*03c8*/ 	.word	0x00000000
        /*03cc*/ 	.short	0x010a
        /*03ce*/ 	.byte	0x3f
	.zero		1


	//   ....[53]....
        /*03d0*/ 	.word	0x000076f0
        /*03d4*/ 	.word	0x00000009
        /*03d8*/ 	.word	0x00000000
        /*03dc*/ 	.short	0x010a
        /*03de*/ 	.byte	0x3f
	.zero		1


	//   ....[54]....
        /*03e0*/ 	.word	0x00007740
        /*03e4*/ 	.word	0x00000006
        /*03e8*/ 	.word	0x00000000
        /*03ec*/ 	.short	0x010a
        /*03ee*/ 	.byte	0x3f
	.zero		1


	//   ....[55]....
        /*03f0*/ 	.word	0x00007790
        /*03f4*/ 	.word	0x00000009
        /*03f8*/ 	.word	0x00000000
        /*03fc*/ 	.short	0x010a
        /*03fe*/ 	.byte	0x3f
	.zero		1


	//----- nvinfo : EIATTR_NUM_MBARRIERS
	.align		4
.L_35:
        /*0400*/ 	.byte	0x03, 0x38
        /*0402*/ 	.short	0x0018


	//----- nvinfo : EIATTR_EXIT_INSTR_OFFSETS
	.align		4
        /*0404*/ 	.byte	0x04, 0x1c
        /*0406*/ 	.short	(.L_37 - .L_36)


	//   ....[0]....
.L_36:
        /*0408*/ 	.word	0x00000770


	//   ....[1]....
        /*040c*/ 	.word	0x00001040


	//   ....[2]....
        /*0410*/ 	.word	0x00005910


	//   ....[3]....
        /*0414*/ 	.word	0x00005f40


	//   ....[4]....
        /*0418*/ 	.word	0x000072c0


	//----- nvinfo : EIATTR_MAX_THREADS
	.align		4
.L_37:
        /*041c*/ 	.byte	0x04, 0x05
        /*041e*/ 	.short	(.L_39 - .L_38)
.L_38:
        /*0420*/ 	.word	0x00000180
        /*0424*/ 	.word	0x00000001
        /*0428*/ 	.word	0x00000001


	//----- nvinfo : EIATTR_CRS_STACK_SIZE
	.align		4
.L_39:
        /*042c*/ 	.byte	0x04, 0x1e
        /*042e*/ 	.short	(.L_41 - .L_40)
.L_40:
        /*0430*/ 	.word	0x00000000


	//----- nvinfo : EIATTR_CBANK_PARAM_SIZE
	.align		4
.L_41:
        /*0434*/ 	.byte	0x03, 0x19
        /*0436*/ 	.short	0x0470


	//----- nvinfo : EIATTR_PARAM_CBANK
	.align		4
        /*0438*/ 	.byte	0x04, 0x0a
        /*043a*/ 	.short	(.L_43 - .L_42)
	.align		4
.L_42:
        /*043c*/ 	.word	index@(.nv.constant0._ZN7cutlass13device_kernelINS_4gemm6kernel13GemmUniversalIN4cute5tupleIJiiiiEEENS1_10collective13CollectiveMmaINS1_34MainloopSm90TmaGmmaWarpSpecializedILi11ENS5_IJNS4_1CILi1EEESB_SB_EEENS1_35KernelTmaWarpSpecializedCooperativeEEENS5_IJNSA_ILi256EEENSA_ILi64EEESG_EEEaNS5_IJlSB_lEEEaSI_NS4_8TiledMMAINS4_8MMA_AtomIJNS4_4SM904GMMA26MMA_64x64x32_S32S8S8_SS_TNEEEENS4_6LayoutINS5_IJNSA_ILi2EEESB_SB_EEENS5_IJSB_NSA_ILi0EEESS_EEEEENS5_IJNS4_10UnderscoreESV_SV_EEEEENS4_13SM90_TMA_LOADENS4_14ComposedLayoutINS4_7SwizzleILi2ELi4ELi3EEENS4_18smem_ptr_flag_bitsILi8EEENSP_INS5_IJNSA_ILi8EEESG_EEENS5_IJSG_SB_EEEEEEEvNS4_8identityESY_S18_vS19_EENS_8epilogue10collective6detail29Sm90TmaWarpSpecializedAdapterINS1C_15DefaultEpilogueIaSI_SI_NS1B_6thread17LinearCombinationIaLi1EiiLNS1G_9ScaleType4KindE0ELNS_15FloatRoundStyleE2EaEENS1_15EpilogueDefaultEEEEEvvEEEEvNT_6ParamsE)
        /*0440*/ 	.short	0x0210
        /*0442*/ 	.short	0x0470


	//----- nvinfo : EIATTR_SW_WAR
	.align		4
.L_43:
        /*0444*/ 	.byte	0x04, 0x36
        /*0446*/ 	.short	(.L_45 - .L_44)
.L_44:
        /*0448*/ 	.word	0x00000008
.L_45:


//--------------------- .nv.callgraph             --------------------------
	.section	.nv.callgraph,"",@"SHT_CUDA_CALLGRAPH"
	.align	4
	.sectionentsize	8
	.align		4
        /*0000*/ 	.word	0x00000000
	.align		4
        /*0004*/ 	.word	0xffffffff
	.align		4
        /*0008*/ 	.word	index@(_ZN7cutlass13device_kernelINS_4gemm6kernel13GemmUniversalIN4cute5tupleIJiiiiEEENS1_10collective13CollectiveMmaINS1_34MainloopSm90TmaGmmaWarpSpecializedILi11ENS5_IJNS4_1CILi1EEESB_SB_EEENS1_35KernelTmaWarpSpecializedCooperativeEEENS5_IJNSA_ILi256EEENSA_ILi64EEESG_EEEaNS5_IJlSB_lEEEaSI_NS4_8TiledMMAINS4_8MMA_AtomIJNS4_4SM904GMMA26MMA_64x64x32_S32S8S8_SS_TNEEEENS4_6LayoutINS5_IJNSA_ILi2EEESB_SB_EEENS5_IJSB_NSA_ILi0EEESS_EEEEENS5_IJNS4_10UnderscoreESV_SV_EEEEENS4_13SM90_TMA_LOADENS4_14ComposedLayoutINS4_7SwizzleILi2ELi4ELi3EEENS4_18smem_ptr_flag_bitsILi8EEENSP_INS5_IJNSA_ILi8EEESG_EEENS5_IJSG_SB_EEEEEEEvNS4_8identityESY_S18_vS19_EENS_8epilogue10collective6detail29Sm90TmaWarpSpecializedAdapterINS1C_15DefaultEpilogueIaSI_SI_NS1B_6thread17LinearCombinationIaLi1EiiLNS1G_9ScaleType4KindE0ELNS_15FloatRoundStyleE2EaEENS1_15EpilogueDefaultEEEEEvvEEEEvNT_6ParamsE)
	.align		4
        /*000c*/ 	.word	index@(__assertfail)
	.align		4
        /*0010*/ 	.word	0x00000000
	.align		4
        /*0014*/ 	.word	0xfffffffe
	.align		4
        /*0018*/ 	.word	0x00000000
	.align		4
        /*001c*/ 	.word	0xfffffffd
	.align		4
        /*0020*/ 	.word	0x00000000
	.align		4
        /*0024*/ 	.word	0xfffffffc


//--------------------- .nv.constant4             --------------------------
	.section	.nv.constant4,"a",@progbits
	.align	8
	.align		8
.nv.constant4:
        /*0000*/ 	.dword	__assertfail
	.align		8
        /*0008*/ 	.dword	__unnamed_1
	.align		8
        /*0010*/ 	.dword	_ZN39_INTERNAL_45deeebd_4_k_cu_9b11f19b_44014cuda3std3__45__cpo5beginE
	.align		8
        /*0018*/ 	.dword	_ZN39_INTERNAL_45deeebd_4_k_cu_9b11f19b_44014cuda3std3__45__cpo3endE
	.align		8
        /*0020*/ 	.dword	_ZN39_INTERNAL_45deeebd_4_k_cu_9b11f19b_44014cuda3std3__45__cpo6cbeginE
	.align		8
        /*0028*/ 	.dword	_ZN39_INTERNAL_45deeebd_4_k_cu_9b11f19b_44014cuda3std3__45__cpo4cendE
	.align		8
        /*0030*/ 	.dword	_ZN39_INTERNAL_45deeebd_4_k_cu_9b11f19b_44014cuda3std3__441_GLOBAL__N__45deeebd_4_k_cu_9b11f19b_44016ignoreE
	.align		8
        /*0038*/ 	.dword	_ZN39_INTERNAL_45deeebd_4_k_cu_9b11f19b_44014cuda3std3__419piecewise_constructE
	.align		8
        /*0040*/ 	.dword	_ZN39_INTERNAL_45deeebd_4_k_cu_9b11f19b_44014cuda3std3__48in_placeE
	.align		8
        /*0048*/ 	.dword	_ZN39_INTERNAL_45deeebd_4_k_cu_9b11f19b_44014cuda3std6ranges3__45__cpo4swapE
	.align		8
        /*0050*/ 	.dword	_ZN39_INTERNAL_45deeebd_4_k_cu_9b11f19b_44014cuda3std6ranges3__45__cpo9iter_moveE
	.align		8
        /*0058*/ 	.dword	_ZN39_INTERNAL_45deeebd_4_k_cu_9b11f19b_44014cute7productE
	.align		8
        /*0060*/ 	.dword	_ZN39_INTERNAL_45deeebd_4_k_cu_9b11f19b_44014cute1_E
	.align		8
        /*0068*/ 	.dword	$str$22
	.align		8
        /*0070*/ 	.dword	$str$23


//--------------------- .text._ZN7cutlass13device_kernelINS_4gemm6kernel13GemmUniversalIN4cute5tupleIJiiiiEEENS1_10collective13CollectiveMmaINS1_34MainloopSm90TmaGmmaWarpSpecializedILi11ENS5_IJNS4_1CILi1EEESB_SB_EEENS1_35KernelTmaWarpSpecializedCooperativeEEENS5_IJNSA_ILi256EEENSA_ILi64EEESG_EEEaNS5_IJlSB_lEEEaSI_NS4_8TiledMMAINS4_8MMA_AtomIJNS4_4SM904GMMA26MMA_64x64x32_S32S8S8_SS_TNEEEENS4_6LayoutINS5_IJNSA_ILi2EEESB_SB_EEENS5_IJSB_NSA_ILi0EEESS_EEEEENS5_IJNS4_10UnderscoreESV_SV_EEEEENS4_13SM90_TMA_LOADENS4_14ComposedLayoutINS4_7SwizzleILi2ELi4ELi3EEENS4_18smem_ptr_flag_bitsILi8EEENSP_INS5_IJNSA_ILi8EEESG_EEENS5_IJSG_SB_EEEEEEEvNS4_8identityESY_S18_vS19_EENS_8epilogue10collective6detail29Sm90TmaWarpSpecializedAdapterINS1C_15DefaultEpilogueIaSI_SI_NS1B_6thread17LinearCombinationIaLi1EiiLNS1G_9ScaleType4KindE0ELNS_15FloatRoundStyleE2EaEENS1_15EpilogueDefaultEEEEEvvEEEEvNT_6ParamsE --------------------------
	.section	.text._ZN7cutlass13device_kernelINS_4gemm6kernel13GemmUniversalIN4cute5tupleIJiiiiEEENS1_10collective13CollectiveMmaINS1_34MainloopSm90TmaGmmaWarpSpecializedILi11ENS5_IJNS4_1CILi1EEESB_SB_EEENS1_35KernelTmaWarpSpecializedCooperativeEEENS5_IJNSA_ILi256EEENSA_ILi64EEESG_EEEaNS5_IJlSB_lEEEaSI_NS4_8TiledMMAINS4_8MMA_AtomIJNS4_4SM904GMMA26MMA_64x64x32_S32S8S8_SS_TNEEEENS4_6LayoutINS5_IJNSA_ILi2EEESB_SB_EEENS5_IJSB_NSA_ILi0EEESS_EEEEENS5_IJNS4_10UnderscoreESV_SV_EEEEENS4_13SM90_TMA_LOADENS4_14ComposedLayoutINS4_7SwizzleILi2ELi4ELi3EEENS4_18smem_ptr_flag_bitsILi8EEENSP_INS5_IJNSA_ILi8EEESG_EEENS5_IJSG_SB_EEEEEEEvNS4_8identityESY_S18_vS19_EENS_8epilogue10collective6detail29Sm90TmaWarpSpecializedAdapterINS1C_15DefaultEpilogueIaSI_SI_NS1B_6thread17LinearCombinationIaLi1EiiLNS1G_9ScaleType4KindE0ELNS_15FloatRoundStyleE2EaEENS1_15EpilogueDefaultEEEEEvvEEEEvNT_6ParamsE,"ax",@progbits
	.align	128
.text._ZN7cutlass13device_kernelINS_4gemm6kernel13GemmUniversalIN4cute5tupleIJiiiiEEENS1_10collective13CollectiveMmaINS1_34MainloopSm90TmaGmmaWarpSpecializedILi11ENS5_IJNS4_1CILi1EEESB_SB_EEENS1_35KernelTmaWarpSpecializedCooperativeEEENS5_IJNSA_ILi256EEENSA_ILi64EEESG_EEEaNS5_IJlSB_lEEEaSI_NS4_8TiledMMAINS4_8MMA_AtomIJNS4_4SM904GMMA26MMA_64x64x32_S32S8S8_SS_TNEEEENS4_6LayoutINS5_IJNSA_ILi2EEESB_SB_EEENS5_IJSB_NSA_ILi0EEESS_EEEEENS5_IJNS4_10UnderscoreESV_SV_EEEEENS4_13SM90_TMA_LOADENS4_14ComposedLayoutINS4_7SwizzleILi2ELi4ELi3EEENS4_18smem_ptr_flag_bitsILi8EEENSP_INS5_IJNSA_ILi8EEESG_EEENS5_IJSG_SB_EEEEEEEvNS4_8identityESY_S18_vS19_EENS_8epilogue10collective6detail29Sm90TmaWarpSpecializedAdapterINS1C_15DefaultEpilogueIaSI_SI_NS1B_6thread17LinearCombinationIaLi1EiiLNS1G_9ScaleType4KindE0ELNS_15FloatRoundStyleE2EaEENS1_15EpilogueDefaultEEEEEvvEEEEvNT_6ParamsE:
        .type           _ZN7cutlass13device_kernelINS_4gemm6kernel13GemmUniversalIN4cute5tupleIJiiiiEEENS1_10collective13CollectiveMmaINS1_34MainloopSm90TmaGmmaWarpSpecializedILi11ENS5_IJNS4_1CILi1EEESB_SB_EEENS1_35KernelTmaWarpSpecializedCooperativeEEENS5_IJNSA_ILi256EEENSA_ILi64EEESG_EEEaNS5_IJlSB_lEEEaSI_NS4_8TiledMMAINS4_8MMA_AtomIJNS4_4SM904GMMA26MMA_64x64x32_S32S8S8_SS_TNEEEENS4_6LayoutINS5_IJNSA_ILi2EEESB_SB_EEENS5_IJSB_NSA_ILi0EEESS_EEEEENS5_IJNS4_10UnderscoreESV_SV_EEEEENS4_13SM90_TMA_LOADENS4_14ComposedLayoutINS4_7SwizzleILi2ELi4ELi3EEENS4_18smem_ptr_flag_bitsILi8EEENSP_INS5_IJNSA_ILi8EEESG_EEENS5_IJSG_SB_EEEEEEEvNS4_8identityESY_S18_vS19_EENS_8epilogue10collective6detail29Sm90TmaWarpSpecializedAdapterINS1C_15DefaultEpilogueIaSI_SI_NS1B_6thread17LinearCombinationIaLi1EiiLNS1G_9ScaleType4KindE0ELNS_15FloatRoundStyleE2EaEENS1_15EpilogueDefaultEEEEEvvEEEEvNT_6ParamsE,@function
        .size           _ZN7cutlass13device_kernelINS_4gemm6kernel13GemmUniversalIN4cute5tupleIJiiiiEEENS1_10collective13CollectiveMmaINS1_34MainloopSm90TmaGmmaWarpSpecializedILi11ENS5_IJNS4_1CILi1EEESB_SB_EEENS1_35KernelTmaWarpSpecializedCooperativeEEENS5_IJNSA_ILi256EEENSA_ILi64EEESG_EEEaNS5_IJlSB_lEEEaSI_NS4_8TiledMMAINS4_8MMA_AtomIJNS4_4SM904GMMA26MMA_64x64x32_S32S8S8_SS_TNEEEENS4_6LayoutINS5_IJNSA_ILi2EEESB_SB_EEENS5_IJSB_NSA_ILi0EEESS_EEEEENS5_IJNS4_10UnderscoreESV_SV_EEEEENS4_13SM90_TMA_LOADENS4_14ComposedLayoutINS4_7SwizzleILi2ELi4ELi3EEENS4_18smem_ptr_flag_bitsILi8EEENSP_INS5_IJNSA_ILi8EEESG_EEENS5_IJSG_SB_EEEEEEEvNS4_8identityESY_S18_vS19_EENS_8epilogue10collective6detail29Sm90TmaWarpSpecializedAdapterINS1C_15DefaultEpilogueIaSI_SI_NS1B_6thread17LinearCombinationIaLi1EiiLNS1G_9ScaleType4KindE0ELNS_15FloatRoundStyleE2EaEENS1_15EpilogueDefaultEEEEEvvEEEEvNT_6ParamsE,(.L_x_213 - _ZN7cutlass13device_kernelINS_4gemm6kernel13GemmUniversalIN4cute5tupleIJiiiiEEENS1_10collective13CollectiveMmaINS1_34MainloopSm90TmaGmmaWarpSpecializedILi11ENS5_IJNS4_1CILi1EEESB_SB_EEENS1_35KernelTmaWarpSpecializedCooperativeEEENS5_IJNSA_ILi256EEENSA_ILi64EEESG_EEEaNS5_IJlSB_lEEEaSI_NS4_8TiledMMAINS4_8MMA_AtomIJNS4_4SM904GMMA26MMA_64x64x32_S32S8S8_SS_TNEEEENS4_6LayoutINS5_IJNSA_ILi2EEESB_SB_EEENS5_IJSB_NSA_ILi0EEESS_EEEEENS5_IJNS4_10UnderscoreESV_SV_EEEEENS4_13SM90_TMA_LOADENS4_14ComposedLayoutINS4_7SwizzleILi2ELi4ELi3EEENS4_18smem_ptr_flag_bitsILi8EEENSP_INS5_IJNSA_ILi8EEESG_EEENS5_IJSG_SB_EEEEEEEvNS4_8identityESY_S18_vS19_EENS_8epilogue10collective6detail29Sm90TmaWarpSpecializedAdapterINS1C_15DefaultEpilogueIaSI_SI_NS1B_6thread17LinearCombinationIaLi1EiiLNS1G_9ScaleType4KindE0ELNS_15FloatRoundStyleE2EaEENS1_15EpilogueDefaultEEEEEvvEEEEvNT_6ParamsE)
        .other          _ZN7cutlass13device_kernelINS_4gemm6kernel13GemmUniversalIN4cute5tupleIJiiiiEEENS1_10collective13CollectiveMmaINS1_34MainloopSm90TmaGmmaWarpSpecializedILi11ENS5_IJNS4_1CILi1EEESB_SB_EEENS1_35KernelTmaWarpSpecializedCooperativeEEENS5_IJNSA_ILi256EEENSA_ILi64EEESG_EEEaNS5_IJlSB_lEEEaSI_NS4_8TiledMMAINS4_8MMA_AtomIJNS4_4SM904GMMA26MMA_64x64x32_S32S8S8_SS_TNEEEENS4_6LayoutINS5_IJNSA_ILi2EEESB_SB_EEENS5_IJSB_NSA_ILi0EEESS_EEEEENS5_IJNS4_10UnderscoreESV_SV_EEEEENS4_13SM90_TMA_LOADENS4_14ComposedLayoutINS4_7SwizzleILi2ELi4ELi3EEENS4_18smem_ptr_flag_bitsILi8EEENSP_INS5_IJNSA_ILi8EEESG_EEENS5_IJSG_SB_EEEEEEEvNS4_8identityESY_S18_vS19_EENS_8epilogue10collective6detail29Sm90TmaWarpSpecializedAdapterINS1C_15DefaultEpilogueIaSI_SI_NS1B_6thread17LinearCombinationIaLi1EiiLNS1G_9ScaleType4KindE0ELNS_15FloatRoundStyleE2EaEENS1_15EpilogueDefaultEEEEEvvEEEEvNT_6ParamsE,@"STO_CUDA_ENTRY STV_DEFAULT"
_ZN7cutlass13device_kernelINS_4gemm6kernel13GemmUniversalIN4cute5tupleIJiiiiEEENS1_10collective13CollectiveMmaINS1_34MainloopSm90TmaGmmaWarpSpecializedILi11ENS5_IJNS4_1CILi1EEESB_SB_EEENS1_35KernelTmaWarpSpecializedCooperativeEEENS5_IJNSA_ILi256EEENSA_ILi64EEESG_EEEaNS5_IJlSB_lEEEaSI_NS4_8TiledMMAINS4_8MMA_AtomIJNS4_4SM904GMMA26MMA_64x64x32_S32S8S8_SS_TNEEEENS4_6LayoutINS5_IJNSA_ILi2EEESB_SB_EEENS5_IJSB_NSA_ILi0EEESS_EEEEENS5_IJNS4_10UnderscoreESV_SV_EEEEENS4_13SM90_TMA_LOADENS4_14ComposedLayoutINS4_7SwizzleILi2ELi4ELi3EEENS4_18smem_ptr_flag_bitsILi8EEENSP_INS5_IJNSA_ILi8EEESG_EEENS5_IJSG_SB_EEEEEEEvNS4_8identityESY_S18_vS19_EENS_8epilogue10collective6detail29Sm90TmaWarpSpecializedAdapterINS1C_15DefaultEpilogueIaSI_SI_NS1B_6thread17LinearCombinationIaLi1EiiLNS1G_9ScaleType4KindE0ELNS_15FloatRoundStyleE2EaEENS1_15EpilogueDefaultEEEEEvvEEEEvNT_6ParamsE:
[----:B------:R-:W0:Y:S01]  /*0000*/  LDC R1, c[0x0][0x28] ;  /* 0x00000a00ff017b82 */ /* 0x000e220000000800 */
[----:B------:R-:W1:Y:S01]  /*0010*/  S2R R3, SR_TID.X ;  /* 0x0000000000037919 */ /* 0x000e620000002100 */
[----:B------:R-:W-:Y:S01]  /*0020*/  ELECT P0, URZ, PT ;  /* 0x00000000003f782f */ /* 0x000fe20003800000 */
[----:B------:R-:W-:Y:S01]  /*0030*/  BSSY B0, `(.L_x_0) ;  /* 0x000000f000007945 */ /* 0x000fe20003800000 */
[--C-:B-1----:R-:W-:Y:S02]  /*0040*/  SHF.R.U32.HI R0, RZ, 0x5, R3.reuse ;  /* 0x00000005ff007819 */ /* 0x102fe40000011603 */
[----:B------:R-:W-:-:S03]  /*0050*/  SHF.R.U32.HI R14, RZ, 0x7, R3 ;  /* 0x00000007ff0e7819 */ /* 0x000fc60000011603 */
[----:B------:R-:W1:Y:S04]  /*0060*/  SHFL.IDX PT, R4, R0, RZ, 0x1f ;  /* 0x00001fff00047589 */ /* 0x000e6800000e0000 */
[----:B------:R2:W3:Y:S01]  /*0070*/  SHFL.IDX PT, R10, R14, RZ, 0x1f ;  /* 0x00001fff0e0a7589 */ /* 0x0004e200000e0000 */
[----:B-1----:R-:W-:-:S13]  /*0080*/  ISETP.NE.OR P0, PT, R4, RZ, !P0 ;  /* 0x000000ff0400720c */ /* 0x002fda0004705670 */
[----:B0-23--:R-:W-:Y:S05]  /*0090*/  @P0 BRA `(.L_x_1) ;  /* 0x0000000000200947 */ /* 0x00dfea0003800000 */
[----:B------:R-:W-:Y:S02]  /*00a0*/  ULDC.64 UR4, c[0x0][0x198] ;  /* 0x0000660000047ab9 */ /* 0x000fe40000000a00 */
[----:B------:R-:W-:Y:S02]  /*00b0*/  UIADD3 UR6, UP0, UR4, 0xf0, URZ ;  /* 0x000000f004067890 */ /* 0x000fe4000ff1e03f */
[----:B------:R-:W-:Y:S02]  /*00c0*/  UIADD3 UR4, UP1, UR4, 0x1f0, URZ ;  /* 0x000001f004047890 */ /* 0x000fe4000ff3e03f */
[----:B------:R-:W-:Y:S02]  /*00d0*/  UIADD3.X UR7, URZ, UR5, URZ, UP0, !UPT ;  /* 0x000000053f077290 */ /* 0x000fe400087fe43f */
[----:B------:R-:W-:-:S07]  /*00e0*/  UIADD3.X UR5, URZ, UR5, URZ, UP1, !UPT ;  /* 0x000000053f057290 */ /* 0x000fce0008ffe43f */
[----:B------:R0:W-:Y:S02]  /*00f0*/  UTMACCTL.PF [UR6] ;  /* 0x00000000060079b9 */ /* 0x0001e40008040000 */
[----:B------:R0:W-:Y:S02]  /*0100*/  UTMACCTL.PF [UR4] ;  /* 0x00000000040079b9 */ /* 0x0001e40008040000 */
[----:B0-----:R-:W-:Y:S01]  /*0110*/  NOP ;  /* 0x0000000000007918 */ /* 0x001fe20000000000 */
.L_x_1:
[----:B------:R-:W-:Y:S05]  /*0120*/  BSYNC B0 ;  /* 0x0000000000007941 */ /* 0x000fea0003800000 */
.L_x_0:
[----:B------:R-:W0:Y:S02]  /*0130*/  SHFL.IDX PT, R2, R0, RZ, 0x1f ;  /* 0x00001fff00027589 */ /* 0x000e2400000e0000 */
[----:B0-----:R-:W-:-:S13]  /*0140*/  ISETP.NE.AND P0, PT, R2, RZ, PT ;  /* 0x000000ff0200720c */ /* 0x001fda0003f05270 */
[----:B------:R-:W-:Y:S05]  /*0150*/  @P0 BRA `(.L_x_2) ;  /* 0x00000000009c0947 */ /* 0x000fea0003800000 */
[----:B------:R-:W-:Y:S01]  /*0160*/  ELECT P0, URZ, PT ;  /* 0x00000000003f782f */ /* 0x000fe20003800000 */
[----:B------:R-:W-:-:S12]  /*0170*/  BSSY B0, `(.L_x_2) ;  /* 0x0000025000007945 */ /* 0x000fd80003800000 */
[----:B------:R-:W-:Y:S05]  /*0180*/  @!P0 BRA `(.L_x_3) ;  /* 0x00000000008c8947 */ /* 0x000fea0003800000 */
[----:B------:R-:W0:Y:S01]  /*0190*/  S2UR UR8, SR_CgaCtaId ;  /* 0x00000000000879c3 */ /* 0x000e220000008800 */
[----:B------:R-:W-:Y:S01]  /*01a0*/  UMOV UR4, 0x400 ;  /* 0x0000040000047882 */ /* 0x000fe20000000000 */
[----:B------:R-:W-:Y:S01]  /*01b0*/  UMOV UR5, 0x1 ;  /* 0x0000000100057882 */ /* 0x000fe20000000000 */
[----:B------:R-:W-:Y:S02]  /*01c0*/  UMOV UR6, 0x100 ;  /* 0x0000010000067882 */ /* 0x000fe40000000000 */
[----:B------:R-:W-:-:S04]  /*01d0*/  UIADD3 UR6, -UR6, 0x100000, URZ ;  /* 0x0010000006067890 */ /* 0x000fc8000fffe13f */
[----:B------:R-:W-:Y:S02]  /*01e0*/  USHF.L.U32 UR7, UR6, 0xb, URZ ;  /* 0x0000000b06077899 */ /* 0x000fe4000800063f */
[----:B------:R-:W-:Y:S02]  /*01f0*/  USHF.L.U32 UR6, UR6, 0x1, URZ ;  /* 0x0000000106067899 */ /* 0x000fe4000800063f */
[----:B0-----:R-:W-:Y:S02]  /*0200*/  ULEA UR8, UR8, UR4, 0x18 ;  /* 0x0000000408087291 */ /* 0x001fe4000f8ec03f */
[----:B------:R-:W-:-:S04]  /*0210*/  UIADD3 UR4, -UR5, 0x100000, URZ ;  /* 0x0010000005047890 */ /* 0x000fc8000fffe13f */
[----:B------:R-:W-:Y:S02]  /*0220*/  USHF.L.U32 UR5, UR4, 0xb, URZ ;  /* 0x0000000b04057899 */ /* 0x000fe4000800063f */
[----:B------:R-:W-:Y:S01]  /*0230*/  USHF.L.U32 UR4, UR4, 0x1, URZ ;  /* 0x0000000104047899 */ /* 0x000fe2000800063f */
[----:B------:R-:W0:Y:S11]  /*0240*/  FENCE.VIEW.ASYNC.S ;  /* 0x00000000000073c6 */ /* 0x000e360000000000 */
[----:B0-----:R0:W1:Y:S01]  /*0250*/  SYNCS.EXCH.64 URZ, [UR8], UR4 ;  /* 0x00000004083f75b2 */ /* 0x0010620008000100 */
[----:B------:R0:W2:Y:S01]  /*0260*/  SYNCS.EXCH.64 URZ, [UR8+0x58], UR6 ;  /* 0x00005806083f75b2 */ /* 0x0000a20008000100 */
[----:B------:R0:W3:Y:S01]  /*0270*/  SYNCS.EXCH.64 URZ, [UR8+0x8], UR4 ;  /* 0x00000804083f75b2 */ /* 0x0000e20008000100 */
[----:B------:R0:W4:Y:S01]  /*0280*/  SYNCS.EXCH.64 URZ, [UR8+0x60], UR6 ;  /* 0x00006006083f75b2 */ /* 0x0001220008000100 */
[----:B------:R0:W0:Y:S01]  /*0290*/  SYNCS.EXCH.64 URZ, [UR8+0x10], UR4 ;  /* 0x00001004083f75b2 */ /* 0x0000220008000100 */
        /* <DEDUP_REMOVED lines=17> */
[----:B------:R-:W-:Y:S01]  /*03b0*/  NOP ;  /* 0x0000000000007918 */ /* 0x000fe20000000000 */
.L_x_3:
[----:B0-----:R-:W-:Y:S05]  /*03c0*/  BSYNC B0 ;  /* 0x0000000000007941 */ /* 0x001fea0003800000 */
.L_x_2:
[----:B------:R-:W0:Y:S01]  /*03d0*/  SHFL.IDX PT, R0, R0, RZ, 0x1f ;  /* 0x00001fff00007589 */ /* 0x000e2200000e0000 */
[----:B------:R-:W-:Y:S01]  /*03e0*/  ELECT P0, URZ, PT ;  /* 0x00000000003f782f */ /* 0x000fe20003800000 */
[----:B------:R-:W5:Y:S01]  /*03f0*/  LDC R2, c[0x0][0x65c] ;  /* 0x00019700ff027b82 */ /* 0x000f620000000800 */
[----:B------:R-:W-:Y:S01]  /*0400*/  SHF.R.S32.HI R7, RZ, 0x1f, R4 ;  /* 0x0000001fff077819 */ /* 0x000fe20000011404 */
[----:B------:R-:W1:Y:S01]  /*0410*/  S2R R5, SR_CTAID.Y ;  /* 0x0000000000057919 */ /* 0x000e620000002600 */
[----:B------:R-:W-:Y:S01]  /*0420*/  UMOV UR4, 0x20 ;  /* 0x0000002000047882 */ /* 0x000fe20000000000 */
[----:B------:R-:W-:Y:S01]  /*0430*/  NOP ;  /* 0x0000000000007918 */ /* 0x000fe20000000000 */
[----:B------:R-:W-:Y:S01]  /*0440*/  LEA.HI R7, R7, R4, RZ, 0x2 ;  /* 0x0000000407077211 */ /* 0x000fe200078f10ff */
[----:B------:R-:W2:Y:S01]  /*0450*/  S2R R6, SR_CTAID.X ;  /* 0x0000000000067919 */ /* 0x000ea20000002500 */
[----:B------:R-:W-:Y:S01]  /*0460*/  ISETP.NE.AND P2, PT, R10, RZ, PT ;  /* 0x000000ff0a00720c */ /* 0x000fe20003f45270 */
[----:B------:R-:W-:Y:S01]  /*0470*/  NOP ;  /* 0x0000000000007918 */ /* 0x000fe20000000000 */
[----:B------:R-:W-:-:S02]  /*0480*/  LOP3.LUT R7, R7, 0xfffffffc, RZ, 0xc0, !PT ;  /* 0xfffffffc07077812 */ /* 0x000fc400078ec0ff */
[----:B0-----:R-:W-:Y:S02]  /*0490*/  ISETP.NE.OR P0, PT, R0, RZ, !P0 ;  /* 0x000000ff0000720c */ /* 0x001fe40004705670 */
[----:B-----5:R-:W-:-:S04]  /*04a0*/  ISETP.NE.AND P3, PT, R2, 0x1, PT ;  /* 0x000000010200780c */ /* 0x020fc80003f65270 */
[----:B------:R-:W-:Y:S01]  /*04b0*/  P2R R0, PR, RZ, 0x8 ;  /* 0x00000008ff007803 */ /* 0x000fe20000000000 */
[----:B------:R-:W-:Y:S01]  /*04c0*/  IMAD.IADD R0, R4, 0x1, -R7 ;  /* 0x0000000104007824 */ /* 0x000fe200078e0a07 */
[----:B------:R-:W-:Y:S01]  /*04d0*/  LOP3.LUT R4, R3, 0x7f, RZ, 0xc0, !PT ;  /* 0x0000007f03047812 */ /* 0x000fe200078ec0ff */
[----:B------:R-:W-:-:S03]  /*04e0*/  IMAD.MOV.U32 R7, RZ, RZ, RZ ;  /* 0x000000ffff077224 */ /* 0x000fc600078e00ff */
[----:B------:R-:W-:Y:S01]  /*04f0*/  ISETP.NE.AND P1, PT, R0, 0x3, PT ;  /* 0x000000030000780c */ /* 0x000fe20003f25270 */
[----:B------:R-:W-:Y:S01]  /*0500*/  VOTEU.ALL UP0, P0 ;  /* 0x00000000003f7886 */ /* 0x000fe20000000000 */
[----:B------:R-:W-:Y:S01]  /*0510*/  VOTEU.ALL UP1, P0 ;  /* 0x00000000003f7886 */ /* 0x000fe20000020000 */
[----:B------:R-:W2:Y:S01]  /*0520*/  @P3 LDC R17, c[0x0][0x10] ;  /* 0x00000400ff113b82 */ /* 0x000ea20000000800 */
[----:B-1----:R-:W-:Y:S02]  /*0530*/  @P3 IMAD.MOV.U32 R8, RZ, RZ, R5 ;  /* 0x000000ffff083224 */ /* 0x002fe400078e0005 */
[----:B------:R-:W-:Y:S01]  /*0540*/  @!UP0 UMOV UR6, 0x400 ;  /* 0x0000040000068882 */ /* 0x000fe20000000000 */
[----:B------:R-:W-:-:S04]  /*0550*/  @!UP0 UIADD3 UR4, -UR4, 0x100000, URZ ;  /* 0x0010000004048890 */ /* 0x000fc8000fffe13f */
[----:B------:R-:W-:Y:S02]  /*0560*/  @!UP0 USHF.L.U32 UR5, UR4, 0xb, URZ ;  /* 0x0000000b04058899 */ /* 0x000fe4000800063f */
[----:B------:R-:W-:Y:S01]  /*0570*/  @!UP0 USHF.L.U32 UR4, UR4, 0x1, URZ ;  /* 0x0000000104048899 */ /* 0x000fe2000800063f */
[----:B------:R-:W-:Y:S01]  /*0580*/  @P3 IMAD.MOV.U32 R9, RZ, RZ, RZ ;  /* 0x000000ffff093224 */ /* 0x000fe200078e00ff */
[----:B------:R-:W0:Y:S08]  /*0590*/  @!UP0 S2UR UR7, SR_CgaCtaId ;  /* 0x00000000000789c3 */ /* 0x000e300000008800 */
[----:B------:R-:W1:Y:S01]  /*05a0*/  @!P3 LDC R11, c[0x0][0xc] ;  /* 0x00000300ff0bbb82 */ /* 0x000e620000000800 */
[----:B--2---:R-:W-:Y:S01]  /*05b0*/  @P3 IMAD.WIDE.U32 R16, R6, R17, R8 ;  /* 0x0000001106103225 */ /* 0x004fe200078e0008 */
[----:B0-----:R-:W-:Y:S01]  /*05c0*/  @!UP0 ULEA UR8, UR7, UR6, 0x18 ;  /* 0x0000000607088291 */ /* 0x001fe2000f8ec03f */
[----:B------:R-:W-:-:S02]  /*05d0*/  VOTEU.ALL UP0, P0 ;  /* 0x00000000003f7886 */ /* 0x000fc40000000000 */
[----:B------:R-:W-:Y:S01]  /*05e0*/  ULDC UR6, c[0x0][0xc] ;  /* 0x0000030000067ab9 */ /* 0x000fe20000000800 */
[----:B------:R-:W-:Y:S01]  /*05f0*/  ISETP.EQ.OR P0, PT, R0, RZ, !P1 ;  /* 0x000000ff0000720c */ /* 0x000fe20004f02670 */
[----:B------:R-:W-:-:S03]  /*0600*/  ULDC UR7, c[0x0][0x10] ;  /* 0x0000040000077ab9 */ /* 0x000fc60000000800 */
[C---:B------:R-:W-:Y:S01]  /*0610*/  ISETP.EQ.AND P0, PT, R10.reuse, RZ, P0 ;  /* 0x000000ff0a00720c */ /* 0x040fe20000702270 */
[----:B------:R-:W-:Y:S02]  /*0620*/  VIADD R10, R10, 0xffffffff ;  /* 0xffffffff0a0a7836 */ /* 0x000fe40000000000 */
[----:B-1----:R-:W-:Y:S01]  /*0630*/  @!P3 IMAD.WIDE.U32 R8, R11, R5, R6 ;  /* 0x000000050b08b225 */ /* 0x002fe200078e0006 */
[----:B------:R-:W0:Y:S02]  /*0640*/  FENCE.VIEW.ASYNC.S ;  /* 0x00000000000073c6 */ /* 0x000e240000000000 */
[----:B0-----:R-:W3:Y:S01]  /*0650*/  @!UP0 SYNCS.EXCH.64 URZ, [UR8+0xc0], UR4 ;  /* 0x0000c004083f85b2 */ /* 0x001ee20008000100 */
[----:B------:R-:W-:Y:S01]  /*0660*/  SEL R18, RZ, 0x1, !P0 ;  /* 0x00000001ff127807 */ /* 0x000fe20004000000 */
[----:B------:R-:W-:Y:S01]  /*0670*/  @P3 IMAD.MOV.U32 R11, RZ, RZ, RZ ;  /* 0x000000ffff0b3224 */ /* 0x000fe200078e00ff */
[----:B------:R-:W-:Y:S01]  /*0680*/  ISETP.GE.U32.AND P1, PT, R10, 0x2, PT ;  /* 0x000000020a00780c */ /* 0x000fe20003f26070 */
[----:B------:R-:W-:-:S02]  /*0690*/  @!P3 IMAD.MOV.U32 R16, RZ, RZ, R8 ;  /* 0x000000ffff10b224 */ /* 0x000fc400078e0008 */
[----:B------:R-:W-:Y:S01]  /*06a0*/  @P3 IMAD.IADD R17, R17, 0x1, R11 ;  /* 0x0000000111113824 */ /* 0x000fe200078e020b */
[----:B------:R-:W-:Y:S01]  /*06b0*/  SEL R18, R18, 0x2, P1 ;  /* 0x0000000212127807 */ /* 0x000fe20000800000 */
[----:B------:R-:W-:Y:S01]  /*06c0*/  @!P3 IMAD.MOV.U32 R17, RZ, RZ, R9 ;  /* 0x000000ffff11b224 */ /* 0x000fe200078e0009 */
[----:B------:R0:W3:Y:S01]  /*06d0*/  @!UP1 SYNCS.EXCH.64 URZ, [UR8+0xc8], UR4 ;  /* 0x0000c804083f95b2 */ /* 0x0000e20008000100 */
[----:B------:R-:W-:Y:S01]  /*06e0*/  NOP ;  /* 0x0000000000007918 */ /* 0x000fe20000000000 */
[----:B0-----:R-:W-:-:S03]  /*06f0*/  UIMAD.WIDE.U32 UR4, UR6, UR7, URZ ;  /* 0x00000007060472a5 */ /* 0x001fc6000f8e003f */
[----:B------:R-:W-:Y:S02]  /*0700*/  ULDC UR6, c[0x0][0x14] ;  /* 0x0000050000067ab9 */ /* 0x000fe40000000800 */
[----:B------:R-:W-:Y:S02]  /*0710*/  UIMAD.WIDE.U32 UR36, UR4, UR6, URZ ;  /* 0x00000006042472a5 */ /* 0x000fe4000f8e003f */
[----:B------:R-:W-:-:S04]  /*0720*/  UIMAD UR42, UR5, UR6, URZ ;  /* 0x00000006052a72a4 */ /* 0x000fc8000f8e023f */
[----:B------:R-:W-:Y:S01]  /*0730*/  UIADD3 UR42, UR37, UR42, URZ ;  /* 0x0000002a252a7290 */ /* 0x000fe2000fffe03f */
[----:B---34-:R-:W-:Y:S06]  /*0740*/  BAR.SYNC.DEFER_BLOCKING 0x0 ;  /* 0x0000000000007b1d */ /* 0x018fec0000010000 */
[----:B------:R-:W-:Y:S05]  /*0750*/  @!P2 BRA `(.L_x_4) ;  /* 0x000000500070a947 */ /* 0x000fea0003800000 */
[----:B------:R-:W-:-:S13]  /*0760*/  ISETP.GT.U32.AND P0, PT, R10, 0x1, PT ;  /* 0x000000010a00780c */ /* 0x000fda0003f04070 */
[----:B------:R-:W-:Y:S05]  /*0770*/  @P0 EXIT ;  /* 0x000000000000094d */ /* 0x000fea0003800000 */
[----:B------:R-:W-:Y:S01]  /*0780*/  ULDC.64 UR4, c[0x0][0x650] ;  /* 0x0001940000047ab9 */ /* 0x000fe20000000a00 */
[----:B------:R-:W-:Y:S01]  /*0790*/  PRMT R0, RZ, 0x7610, R0 ;  /* 0x00007610ff007816 */ /* 0x000fe20000000000 */
[----:B------:R-:W-:Y:S01]  /*07a0*/  IMAD.MOV.U32 R97, RZ, RZ, -0x1 ;  /* 0xffffffffff617424 */ /* 0x000fe200078e00ff */
[----:B------:R-:W-:Y:S01]  /*07b0*/  ISETP.GE.U32.AND P0, PT, R16, UR4, PT ;  /* 0x0000000410007c0c */ /* 0x000fe2000bf06070 */
[----:B------:R-:W-:Y:S02]  /*07c0*/  IMAD.MOV.U32 R98, RZ, RZ, -0x1 ;  /* 0xffffffffff627424 */ /* 0x000fe400078e00ff */
[----:B------:R-:W-:Y:S01]  /*07d0*/  IMAD.MOV.U32 R19, RZ, RZ, -0x1 ;  /* 0xffffffffff137424 */ /* 0x000fe200078e00ff */
[----:B------:R-:W-:-:S13]  /*07e0*/  ISETP.GE.U32.AND.EX P0, PT, R17, UR5, PT, P0 ;  /* 0x0000000511007c0c */ /* 0x000fda000bf06100 */
[----:B------:R-:W-:Y:S05]  /*07f0*/  @P0 BRA `(.L_x_5) ;  /* 0x0000000400580947 */ /* 0x000fea0003800000 */
[----:B------:R-:W0:Y:S01]  /*0800*/  LDC.64 R20, c[0x0][0x628] ;  /* 0x00018a00ff147b82 */ /* 0x000e220000000a00 */
[----:B------:R-:W-:Y:S02]  /*0810*/  IMAD.MOV.U32 R8, RZ, RZ, R16 ;  /* 0x000000ffff087224 */ /* 0x000fe400078e0010 */
[----:B------:R-:W-:-:S05]  /*0820*/  IMAD.MOV.U32 R9, RZ, RZ, R17 ;  /* 0x000000ffff097224 */ /* 0x000fca00078e0011 */
[----:B------:R-:W1:Y:S08]  /*0830*/  LDC R0, c[0x0][0x630] ;  /* 0x00018c00ff007b82 */ /* 0x000e700000000800 */
[----:B------:R-:W2:Y:S01]  /*0840*/  LDC.64 R22, c[0x0][0x620] ;  /* 0x00018800ff167b82 */ /* 0x000ea20000000a00 */
[----:B0-----:R-:W-:-:S04]  /*0850*/  ISETP.NE.U32.AND P0, PT, R20, RZ, PT ;  /* 0x000000ff1400720c */ /* 0x001fc80003f05070 */
[----:B------:R-:W-:-:S13]  /*0860*/  ISETP.NE.AND.EX P0, PT, R21, RZ, PT, P0 ;  /* 0x000000ff1500720c */ /* 0x000fda0003f05300 */
[----:B-12---:R-:W-:Y:S05]  /*0870*/  @!P0 BRA `(.L_x_6) ;  /* 0x0000000000288947 */ /* 0x006fea0003800000 */
[----:B------:R-:W0:Y:S02]  /*0880*/  LDC R13, c[0x0][0x634] ;  /* 0x00018d00ff0d7b82 */ /* 0x000e240000000800 */
[----:B0-----:R-:W-:-:S05]  /*0890*/  IADD3 R13, P0, R16, R13, RZ ;  /* 0x0000000d100d7210 */ /* 0x001fca0007f1e0ff */
[----:B------:R-:W-:-:S04]  /*08a0*/  IMAD.X R15, RZ, RZ, R17, P0 ;  /* 0x000000ffff0f7224 */ /* 0x000fc800000e0611 */
[----:B------:R-:W-:-:S04]  /*08b0*/  IMAD.WIDE.U32 R8, R15, R20, RZ ;  /* 0x000000140f087225 */ /* 0x000fc800078e00ff */
[----:B------:R-:W-:-:S04]  /*08c0*/  IMAD.WIDE.U32 R10, P0, R13, R21, R8 ;  /* 0x000000150d0a7225 */ /* 0x000fc80007800008 */
[----:B------:R-:W-:-:S04]  /*08d0*/  IMAD.WIDE.U32 R8, R13, R20, RZ ;  /* 0x000000140d087225 */ /* 0x000fc800078e00ff */
[----:B------:R-:W-:Y:S01]  /*08e0*/  IMAD.X R13, RZ, RZ, RZ, P0 ;  /* 0x000000ffff0d7224 */ /* 0x000fe200000e06ff */
[----:B------:R-:W-:Y:S01]  /*08f0*/  IADD3 RZ, P0, R9, R10, RZ ;  /* 0x0000000a09ff7210 */ /* 0x000fe20007f1e0ff */
[----:B------:R-:W-:-:S04]  /*0900*/  IMAD.MOV.U32 R12, RZ, RZ, R11 ;  /* 0x000000ffff0c7224 */ /* 0x000fc800078e000b */
[----:B------:R-:W-:-:S08]  /*0910*/  IMAD.WIDE.U32.X R8, R15, R21, R12, P0 ;  /* 0x000000150f087225 */ /* 0x000fd000000e040c */
.L_x_6:
[-CC-:B------:R-:W-:Y:S01]  /*0920*/  SHF.R.U64 R25, R8, R0.reuse, R9.reuse ;  /* 0x0000000008197219 */ /* 0x180fe20000001209 */
[----:B------:R-:W0:Y:S01]  /*0930*/  LDC R12, c[0x0][0x618] ;  /* 0x00018600ff0c7b82 */ /* 0x000e220000000800 */
[----:B------:R-:W-:Y:S01]  /*0940*/  SHF.R.U32.HI R7, RZ, R0, R9 ;  /* 0x00000000ff077219 */ /* 0x000fe20000011609 */
[----:B------:R-:W-:Y:S01]  /*0950*/  ULDC UR4, c[0x0][0x150] ;  /* 0x0000540000047ab9 */ /* 0x000fe20000000800 */
[----:B------:R-:W-:Y:S02]  /*0960*/  IADD3 R11, P0, RZ, -R25, RZ ;  /* 0x80000019ff0b7210 */ /* 0x000fe40007f1e0ff */
[----:B------:R-:W-:-:S03]  /*0970*/  I2FP.F32.U32 R0, R6 ;  /* 0x0000000600007245 */ /* 0x000fc60000201000 */
[----:B------:R-:W1:Y:S01]  /*0980*/  LDC.64 R30, c[0x0][0x640] ;  /* 0x00019000ff1e7b82 */ /* 0x000e620000000a00 */
[----:B------:R-:W-:Y:S02]  /*0990*/  IMAD.X R13, RZ, RZ, ~R7, P0 ;  /* 0x000000ffff0d7224 */ /* 0x000fe400000e0e07 */
[----:B------:R-:W-:Y:S01]  /*09a0*/  FMUL R0, R0, UR4 ;  /* 0x0000000400007c20 */ /* 0x000fe20008400000 */
[----:B------:R-:W-:Y:S01]  /*09b0*/  IMAD.WIDE.U32 R8, R11, R22, R16 ;  /* 0x000000160b087225 */ /* 0x000fe200078e0010 */
[----:B------:R-:W-:-:S03]  /*09c0*/  ULDC UR4, c[0x0][0x154] ;  /* 0x0000550000047ab9 */ /* 0x000fc60000000800 */
[----:B------:R-:W-:Y:S01]  /*09d0*/  IMAD R10, R13, R22, RZ ;  /* 0x000000160d0a7224 */ /* 0x000fe200078e02ff */
[----:B------:R-:W2:Y:S01]  /*09e0*/  LDC R7, c[0x0][0x144] ;  /* 0x00005100ff077b82 */ /* 0x000ea20000000800 */
[----:B------:R-:W3:Y:S02]  /*09f0*/  F2I.U32.TRUNC.NTZ R0, R0 ;  /* 0x0000000000007305 */ /* 0x000ee4000020f000 */
[----:B------:R-:W-:-:S04]  /*0a00*/  IMAD R11, R11, R23, R10 ;  /* 0x000000170b0b7224 */ /* 0x000fc800078e020a */
[----:B------:R-:W-:Y:S01]  /*0a10*/  IMAD.IADD R9, R9, 0x1, R11 ;  /* 0x0000000109097824 */ /* 0x000fe200078e020b */
[----:B------:R-:W4:Y:S01]  /*0a20*/  LDC R24, c[0x0][0x608] ;  /* 0x00018200ff187b82 */ /* 0x000f220000000800 */
[----:B------:R-:W-:-:S03]  /*0a30*/  IMAD.MOV.U32 R11, RZ, RZ, -0x1 ;  /* 0xffffffffff0b7424 */ /* 0x000fc600078e00ff */
[-CC-:B0-----:R-:W-:Y:S02]  /*0a40*/  SHF.R.U64 R22, R8, R12.reuse, R9.reuse ;  /* 0x0000000c08167219 */ /* 0x181fe40000001209 */
[----:B------:R-:W-:Y:S02]  /*0a50*/  I2FP.F32.U32 R8, R5 ;  /* 0x0000000500087245 */ /* 0x000fe40000201000 */
[----:B------:R-:W0:Y:S01]  /*0a60*/  LDC R28, c[0x0][0x658] ;  /* 0x00019600ff1c7b82 */ /* 0x000e220000000800 */
[----:B-1----:R-:W-:Y:S01]  /*0a70*/  ISETP.NE.U32.AND P0, PT, R30, RZ, PT ;  /* 0x000000ff1e00720c */ /* 0x002fe20003f05070 */
[----:B---3--:R-:W-:Y:S02]  /*0a80*/  IMAD.MOV R10, RZ, RZ, -R0 ;  /* 0x000000ffff0a7224 */ /* 0x008fe400078e0a00 */
[----:B------:R-:W-:Y:S01]  /*0a90*/  FMUL R8, R8, UR4 ;  /* 0x0000000408087c20 */ /* 0x000fe20008400000 */
[----:B------:R-:W-:Y:S02]  /*0aa0*/  SHF.R.U32.HI R9, RZ, R12, R9 ;  /* 0x0000000cff097219 */ /* 0x000fe40000011609 */
[----:B------:R-:W-:Y:S01]  /*0ab0*/  ISETP.NE.AND.EX P0, PT, R31, RZ, PT, P0 ;  /* 0x000000ff1f00720c */ /* 0x000fe20003f05300 */
[----:B------:R1:W3:Y:S01]  /*0ac0*/  F2I.U32.TRUNC.NTZ R15, R8 ;  /* 0x00000008000f7305 */ /* 0x0002e2000020f000 */
[----:B------:R-:W1:Y:S01]  /*0ad0*/  LDC R20, c[0x0][0x148] ;  /* 0x00005200ff147b82 */ /* 0x000e620000000800 */
[----:B--2---:R-:W-:-:S07]  /*0ae0*/  IMAD R0, R7, R10, R6 ;  /* 0x0000000a07007224 */ /* 0x004fce00078e0206 */
[----:B------:R-:W2:Y:S01]  /*0af0*/  LDC R26, c[0x0][0x600] ;  /* 0x00018000ff1a7b82 */ /* 0x000ea20000000800 */
[-CC-:B----4-:R-:W-:Y:S02]  /*0b00*/  SHF.R.U64 R32, R22, R24.reuse, R9.reuse ;  /* 0x0000001816207219 */ /* 0x190fe40000001209 */
[----:B------:R-:W-:Y:S01]  /*0b10*/  SHF.R.U32.HI R7, RZ, R24, R9 ;  /* 0x00000018ff077219 */ /* 0x000fe20000011609 */
[----:B------:R-:W-:-:S04]  /*0b20*/  IMAD.MOV.U32 R9, RZ, RZ, 0x1 ;  /* 0x00000001ff097424 */ /* 0x000fc800078e00ff */
[----:B------:R-:W4:Y:S01]  /*0b30*/  LDC R21, c[0x0][0x648] ;  /* 0x00019200ff157b82 */ /* 0x000f220000000800 */
[-C--:B0-----:R-:W-:Y:S02]  /*0b40*/  SHF.L.U32 R6, R11, R28.reuse, RZ ;  /* 0x0000001c0b067219 */ /* 0x081fe400000006ff */
[--C-:B------:R-:W-:Y:S02]  /*0b50*/  SHF.R.U64 R24, R32, R28, R7.reuse ;  /* 0x0000001c20187219 */ /* 0x100fe40000001207 */
[----:B------:R-:W-:Y:S02]  /*0b60*/  LOP3.LUT R13, RZ, R6, RZ, 0x33, !PT ;  /* 0x00000006ff0d7212 */ /* 0x000fe400078e33ff */
[-C--:B------:R-:W-:Y:S01]  /*0b70*/  SHF.R.U32.HI R7, RZ, R28.reuse, R7 ;  /* 0x0000001cff077219 */ /* 0x080fe20000011607 */
[----:B------:R-:W0:Y:S01]  /*0b80*/  LDC R23, c[0x0][0x638] ;  /* 0x00018e00ff177b82 */ /* 0x000e220000000800 */
[----:B------:R-:W-:Y:S01]  /*0b90*/  SHF.L.U32 R12, R9, R28, RZ ;  /* 0x0000001c090c7219 */ /* 0x000fe200000006ff */
[----:B------:R-:W-:-:S06]  /*0ba0*/  IMAD.MOV.U32 R6, RZ, RZ, R24 ;  /* 0x000000ffff067224 */ /* 0x000fcc00078e0018 */
[----:B------:R-:W0:Y:S01]  /*0bb0*/  LDC R97, c[0x0][0x610] ;  /* 0x00018400ff617b82 */ /* 0x000e220000000800 */
[----:B-1-3--:R-:W-:Y:S05]  /*0bc0*/  @!P0 BRA `(.L_x_7) ;  /* 0x0000000000288947 */ /* 0x00afea0003800000 */
[----:B------:R-:W1:Y:S02]  /*0bd0*/  LDC R11, c[0x0][0x64c] ;  /* 0x00019300ff0b7b82 */ /* 0x000e640000000800 */
[----:B-1----:R-:W-:-:S05]  /*0be0*/  IADD3 R11, P0, R24, R11, RZ ;  /* 0x0000000b180b7210 */ /* 0x002fca0007f1e0ff */
        /* <DEDUP_REMOVED lines=8> */
.L_x_7:
[----:B----4-:R-:W-:Y:S01]  /*0c70*/  SHF.R.U64 R6, R6, R21, R7 ;  /* 0x0000001506067219 */ /* 0x010fe20000001207 */
[----:B--2---:R-:W-:Y:S01]  /*0c80*/  VIADD R7, R26, 0xffffffff ;  /* 0xffffffff1a077836 */ /* 0x004fe20000000000 */
[----:B------:R-:W-:Y:S01]  /*0c90*/  LOP3.LUT R13, R32, R13, RZ, 0xc0, !PT ;  /* 0x0000000d200d7212 */ /* 0x000fe200078ec0ff */
[----:B------:R-:W-:Y:S02]  /*0ca0*/  IMAD.MOV R15, RZ, RZ, -R15 ;  /* 0x000000ffff0f7224 */ /* 0x000fe400078e0a0f */
[----:B------:R-:W-:Y:S02]  /*0cb0*/  IMAD.MOV R8, RZ, RZ, -R6 ;  /* 0x000000ffff087224 */ /* 0x000fe400078e0a06 */
[----:B------:R-:W-:Y:S01]  /*0cc0*/  IMAD R13, R12, R6, R13 ;  /* 0x000000060c0d7224 */ /* 0x000fe200078e020d */
[----:B------:R-:W-:Y:S01]  /*0cd0*/  LOP3.LUT R6, R22, R7, RZ, 0xc0, !PT ;  /* 0x0000000716067212 */ /* 0x000fe200078ec0ff */
[----:B------:R-:W-:Y:S02]  /*0ce0*/  @P3 IMAD R0, R20, R15, R5 ;  /* 0x0000000f14003224 */ /* 0x000fe400078e0205 */
[----:B0-----:R-:W-:-:S02]  /*0cf0*/  IMAD R5, R8, R23, R24 ;  /* 0x0000001708057224 */ /* 0x001fc400078e0218 */
[----:B------:R-:W-:Y:S02]  /*0d00*/  IMAD R97, R13, R97, R0 ;  /* 0x000000610d617224 */ /* 0x000fe400078e0200 */
[----:B------:R-:W-:Y:S02]  /*0d10*/  IMAD R6, R5, R26, R6 ;  /* 0x0000001a05067224 */ /* 0x000fe400078e0206 */
[----:B------:R-:W-:Y:S02]  /*0d20*/  IMAD.MOV.U32 R0, RZ, RZ, 0x1 ;  /* 0x00000001ff007424 */ /* 0x000fe400078e00ff */
[----:B------:R-:W-:Y:S01]  /*0d30*/  IMAD.MOV.U32 R19, RZ, RZ, R25 ;  /* 0x000000ffff137224 */ /* 0x000fe200078e0019 */
[----:B------:R-:W-:Y:S02]  /*0d40*/  SEL R98, R6, R97, !P3 ;  /* 0x0000006106627207 */ /* 0x000fe40005800000 */
[----:B------:R-:W-:-:S07]  /*0d50*/  SEL R97, R97, R6, !P3 ;  /* 0x0000000661617207 */ /* 0x000fce0005800000 */
.L_x_5:
[----:B------:R-:W-:-:S08]  /*0d60*/  NOP ;  /* 0x0000000000007918 */ /* 0x000fd00000000000 */
[----:B------:R-:W0:Y:S02]  /*0d70*/  USETMAXREG.TRY_ALLOC.CTAPOOL UP0, 0xe8 ;  /* 0x000000e8000079c8 */ /* 0x000e240008000600 */
[----:B0-----:R-:W-:-:S13]  /*0d80*/  PLOP3.LUT P0, PT, PT, PT, UP0, 0x80, 0x0 ;  /* 0x000000000000781c */ /* 0x001fda0003f0f008 */
[----:B------:R-:W-:Y:S05]  /*0d90*/  @!P0 BRA `(.L_x_5) ;  /* 0xfffffffc00f08947 */ /* 0x000fea000383ffff */
[----:B------:R-:W-:Y:S01]  /*0da0*/  ULDC.64 UR4, c[0x0][0x598] ;  /* 0x0001660000047ab9 */ /* 0x000fe20000000a00 */
[----:B------:R-:W-:Y:S01]  /*0db0*/  ULDC.64 UR38, c[0x0][0x208] ;  /* 0x0000820000267ab9 */ /* 0x000fe20000000a00 */
[----:B------:R-:W-:-:S04]  /*0dc0*/  ISETP.NE.U32.AND P0, PT, RZ, UR4, PT ;  /* 0x00000004ff007c0c */ /* 0x000fc8000bf05070 */
[----:B------:R-:W-:-:S13]  /*0dd0*/  ISETP.NE.AND.EX P0, PT, RZ, UR5, PT, P0 ;  /* 0x00000005ff007c0c */ /* 0x000fda000bf05300 */
[----:B------:R-:W-:Y:S05]  /*0de0*/  @!P0 BRA `(.L_x_8) ;  /* 0x00000000001c8947 */ /* 0x000fea0003800000 */
[----:B------:R-:W0:Y:S02]  /*0df0*/  LDC.64 R6, c[0x0][0x598] ;  /* 0x00016600ff067b82 */ /* 0x000e240000000a00 */
[----:B0-----:R-:W2:Y:S02]  /*0e00*/  LDG.E.64 R6, desc[UR38][R6.64] ;  /* 0x0000002606067981 */ /* 0x001ea4000c1e1b00 */
[----:B--2---:R-:W-:-:S04]  /*0e10*/  ISETP.NE.U32.AND P0, PT, R6, RZ, PT ;  /* 0x000000ff0600720c */ /* 0x004fc80003f05070 */
[----:B------:R-:W-:-:S13]  /*0e20*/  ISETP.NE.AND.EX P0, PT, R7, RZ, PT, P0 ;  /* 0x000000ff0700720c */ /* 0x000fda0003f05300 */
[----:B------:R-:W-:Y:S05]  /*0e30*/  @!P0 BRA `(.L_x_8) ;  /* 0x0000000000088947 */ /* 0x000fea0003800000 */
[----:B------:R0:W5:Y:S01]  /*0e40*/  LD.E R88, desc[UR38][R6.64] ;  /* 0x0000002606587980 */ /* 0x000162000c101900 */
[----:B------:R-:W-:Y:S05]  /*0e50*/  BRA `(.L_x_9) ;  /* 0x0000000000247947 */ /* 0x000fea0003800000 */
.L_x_8:
[----:B------:R-:W-:Y:S02]  /*0e60*/  ULDC.64 UR4, c[0x0][0x588] ;  /* 0x0001620000047ab9 */ /* 0x000fe40000000a00 */
[----:B------:R-:W-:-:S04]  /*0e70*/  ISETP.NE.U32.AND P0, PT, RZ, UR4, PT ;  /* 0x00000004ff007c0c */ /* 0x000fc8000bf05070 */
[----:B------:R-:W-:-:S13]  /*0e80*/  ISETP.NE.AND.EX P0, PT, RZ, UR5, PT, P0 ;  /* 0x00000005ff007c0c */ /* 0x000fda000bf05300 */
[----:B------:R-:W-:Y:S05]  /*0e90*/  @!P0 BRA `(.L_x_10) ;  /* 0x00000000000c8947 */ /* 0x000fea0003800000 */
[----:B------:R-:W0:Y:S02]  /*0ea0*/  LDC.64 R88, c[0x0][0x588] ;  /* 0x00016200ff587b82 */ /* 0x000e240000000a00 */
[----:B0-----:R1:W5:Y:S01]  /*0eb0*/  LDG.E R88, desc[UR38][R88.64] ;  /* 0x0000002658587981 */ /* 0x001362000c1e1900 */
[----:B------:R-:W-:Y:S05]  /*0ec0*/  BRA `(.L_x_9) ;  /* 0x0000000000087947 */ /* 0x000fea0003800000 */
.L_x_10:
[----:B------:R-:W-:Y:S02]  /*0ed0*/  ULDC UR4, c[0x0][0x580] ;  /* 0x0001600000047ab9 */ /* 0x000fe40000000800 */
[----:B------:R-:W-:-:S07]  /*0ee0*/  IMAD.U32 R88, RZ, RZ, UR4 ;  /* 0x00000004ff587e24 */ /* 0x000fce000f8e00ff */
.L_x_9:
[----:B------:R-:W-:Y:S02]  /*0ef0*/  ULDC.64 UR4, c[0x0][0x5a0] ;  /* 0x0001680000047ab9 */ /* 0x000fe40000000a00 */
[----:B------:R-:W-:-:S04]  /*0f00*/  ISETP.NE.U32.AND P0, PT, RZ, UR4, PT ;  /* 0x00000004ff007c0c */ /* 0x000fc8000bf05070 */
[----:B------:R-:W-:-:S13]  /*0f10*/  ISETP.NE.AND.EX P0, PT, RZ, UR5, PT, P0 ;  /* 0x00000005ff007c0c */ /* 0x000fda000bf05300 */
[----:B------:R-:W-:Y:S05]  /*0f20*/  @!P0 BRA `(.L_x_11) ;  /* 0x00000000001c8947 */ /* 0x000fea0003800000 */
[----:B0-----:R-:W0:Y:S02]  /*0f30*/  LDC.64 R6, c[0x0][0x5a0] ;  /* 0x00016800ff067b82 */ /* 0x001e240000000a00 */
[----:B0-----:R-:W2:Y:S02]  /*0f40*/  LDG.E.64 R6, desc[UR38][R6.64] ;  /* 0x0000002606067981 */ /* 0x001ea4000c1e1b00 */
[----:B--2---:R-:W-:-:S04]  /*0f50*/  ISETP.NE.U32.AND P0, PT, R6, RZ, PT ;  /* 0x000000ff0600720c */ /* 0x004fc80003f05070 */
[----:B------:R-:W-:-:S13]  /*0f60*/  ISETP.NE.AND.EX P0, PT, R7, RZ, PT, P0 ;  /* 0x000000ff0700720c */ /* 0x000fda0003f05300 */
[----:B------:R-:W-:Y:S05]  /*0f70*/  @!P0 BRA `(.L_x_11) ;  /* 0x0000000000088947 */ /* 0x000fea0003800000 */
[----:B-1----:R0:W5:Y:S01]  /*0f80*/  LD.E R89, desc[UR38][R6.64] ;  /* 0x0000002606597980 */ /* 0x002162000c101900 */
[----:B------:R-:W-:Y:S05]  /*0f90*/  BRA `(.L_x_12) ;  /* 0x0000000000247947 */ /* 0x000fea0003800000 */
.L_x_11:
[----:B------:R-:W-:Y:S02]  /*0fa0*/  ULDC.64 UR4, c[0x0][0x590] ;  /* 0x0001640000047ab9 */ /* 0x000fe40000000a00 */
[----:B------:R-:W-:-:S04]  /*0fb0*/  ISETP.NE.U32.AND P0, PT, RZ, UR4, PT ;  /* 0x00000004ff007c0c */ /* 0x000fc8000bf05070 */
[----:B------:R-:W-:-:S13]  /*0fc0*/  ISETP.NE.AND.EX P0, PT, RZ, UR5, PT, P0 ;  /* 0x00000005ff007c0c */ /* 0x000fda000bf05300 */
[----:B------:R-:W-:Y:S05]  /*0fd0*/  @!P0 BRA `(.L_x_13) ;  /* 0x00000000000c8947 */ /* 0x000fea0003800000 */
[----:B0-----:R-:W1:Y:S02]  /*0fe0*/  LDC.64 R6, c[0x0][0x590] ;  /* 0x00016400ff067b82 */ /* 0x001e640000000a00 */
[----:B-1----:R1:W5:Y:S01]  /*0ff0*/  LDG.E R89, desc[UR38][R6.64] ;  /* 0x0000002606597981 */ /* 0x002362000c1e1900 */
[----:B------:R-:W-:Y:S05]  /*1000*/  BRA `(.L_x_12) ;  /* 0x0000000000087947 */ /* 0x000fea0003800000 */
.L_x_13:
[----:B------:R-:W-:Y:S02]  /*1010*/  ULDC UR4, c[0x0][0x584] ;  /* 0x0001610000047ab9 */ /* 0x000fe40000000800 */
[----:B-1----:R-:W-:-:S07]  /*1020*/  IMAD.U32 R89, RZ, RZ, UR4 ;  /* 0x00000004ff597e24 */ /* 0x002fce000f8e00ff */
.L_x_12:
[----:B------:R-:W-:-:S13]  /*1030*/  LOP3.LUT P0, RZ, R0, 0xff, RZ, 0xc0, !PT ;  /* 0x000000ff00ff7812 */ /* 0x000fda000780c0ff */
[----:B------:R-:W-:Y:S05]  /*1040*/  @!P0 EXIT ;  /* 0x000000000000894d */ /* 0x000fea0003800000 */
[----:B------:R-:W2:Y:S01]  /*1050*/  LDC R91, c[0x0][0x658] ;  /* 0x00019600ff5b7b82 */ /* 0x000ea20000000800 */
[----:B------:R-:W-:Y:S01]  /*1060*/  ULDC.64 UR6, c[0x0][0x288] ;  /* 0x0000a20000067ab9 */ /* 0x000fe20000000a00 */
[----:B------:R-:W-:Y:S01]  /*1070*/  LOP3.LUT R14, R14, 0x1, RZ, 0xc0, !PT ;  /* 0x000000010e0e7812 */ /* 0x000fe200078ec0ff */
[----:B------:R-:W-:Y:S01]  /*1080*/  UIADD3 UR4, UR7, 0x3f, URZ ;  /* 0x0000003f07047890 */ /* 0x000fe2000fffe03f */
[----:B------:R-:W-:Y:S01]  /*1090*/  SHF.R.U32.HI R0, RZ, 0x2, R3 ;  /* 0x00000002ff007819 */ /* 0x000fe20000011603 */
[----:B------:R-:W-:Y:S01]  /*10a0*/  IMAD.U32 R5, RZ, RZ, UR6 ;  /* 0x00000006ff057e24 */ /* 0x000fe2000f8e00ff */
[----:B------:R-:W-:Y:S01]  /*10b0*/  SHF.R.U32.HI R4, RZ, 0x1, R4 ;  /* 0x00000001ff047819 */ /* 0x000fe20000011604 */
[----:B------:R-:W-:Y:S01]  /*10c0*/  USHF.R.S32.HI UR5, URZ, 0x1f, UR4 ;  /* 0x0000001f3f057899 */ /* 0x000fe20008011404 */
[----:B------:R-:W-:Y:S01]  /*10d0*/  LOP3.LUT R90, R3, 0x3, RZ, 0xc0, !PT ;  /* 0x00000003035a7812 */ /* 0x000fe200078ec0ff */
[----:B01----:R-:W-:Y:S01]  /*10e0*/  IMAD.SHL.U32 R7, R14, 0x40, RZ ;  /* 0x000000400e077824 */ /* 0x003fe200078e00ff */
[----:B------:R-:W-:Y:S01]  /*10f0*/  LOP3.LUT R0, R0, 0x7, RZ, 0xc0, !PT ;  /* 0x0000000700007812 */ /* 0x000fe200078ec0ff */
[----:B------:R-:W-:Y:S01]  /*1100*/  ULEA.HI UR5, UR5, UR4, URZ, 0x6 ;  /* 0x0000000405057291 */ /* 0x000fe2000f8f303f */
[----:B------:R-:W-:Y:S01]  /*1110*/  LOP3.LUT R23, R4, 0x30, RZ, 0xc0, !PT ;  /* 0x0000003004177812 */ /* 0x000fe200078ec0ff */
[----:B------:R-:W-:Y:S01]  /*1120*/  IMAD R90, R90, -0x2, R5 ;  /* 0xfffffffe5a5a7824 */ /* 0x000fe200078e0205 */
[--C-:B------:R-:W-:Y:S01]  /*1130*/  LOP3.LUT R22, R7, 0x40, R0.reuse, 0xe2, !PT ;  /* 0x0000004007167812 */ /* 0x100fe200078ee200 */
[----:B------:R-:W-:Y:S01]  /*1140*/  USHF.R.S32.HI UR43, URZ, 0x6, UR5 ;  /* 0x000000063f2b7899 */ /* 0x000fe20008011405 */
[-C--:B------:R-:W-:Y:S01]  /*1150*/  IADD3 R5, RZ, -R23.reuse, -R0 ;  /* 0x80000017ff057210 */ /* 0x080fe20007ffe800 */
[----:B------:R-:W-:Y:S01]  /*1160*/  IMAD.MOV.U32 R0, RZ, RZ, -0x1 ;  /* 0xffffffffff007424 */ /* 0x000fe200078e00ff */
[C---:B------:R-:W-:Y:S01]  /*1170*/  LOP3.LUT R93, R3.reuse, 0x80, RZ, 0xc0, !PT ;  /* 0x00000080035d7812 */ /* 0x040fe200078ec0ff */
[----:B------:R-:W-:Y:S01]  /*1180*/  UISETP.LT.AND UP0, UPT, UR43, 0x1, UPT ;  /* 0x000000012b00788c */ /* 0x000fe2000bf01270 */
[----:B------:R-:W-:Y:S01]  /*1190*/  IMAD.MOV.U32 R4, RZ, RZ, 0x1 ;  /* 0x00000001ff047424 */ /* 0x000fe200078e00ff */
[----:B------:R-:W-:Y:S01]  /*11a0*/  ULDC UR4, c[0x0][0x284] ;  /* 0x0000a10000047ab9 */ /* 0x000fe20000000800 */
[----:B------:R-:W-:Y:S01]  /*11b0*/  IMAD R5, R14, -0x40, R5 ;  /* 0xffffffc00e057824 */ /* 0x000fe200078e0205 */
[----:B------:R-:W-:Y:S01]  /*11c0*/  LOP3.LUT R22, R22, R23, RZ, 0xfc, !PT ;  /* 0x0000001716167212 */ /* 0x000fe200078efcff */
[----:B------:R-:W-:Y:S01]  /*11d0*/  USEL UR44, UR43, 0x1, UP0 ;  /* 0x000000012b2c7887 */ /* 0x000fe20008000000 */
[-C--:B--2---:R-:W-:Y:S01]  /*11e0*/  SHF.L.U32 R0, R0, R91.reuse, RZ ;  /* 0x0000005b00007219 */ /* 0x084fe200000006ff */
[----:B------:R-:W-:Y:S01]  /*11f0*/  IMAD.SHL.U32 R92, R3, 0x2, RZ ;  /* 0x00000002035c7824 */ /* 0x000fe200078e00ff */
[----:B------:R-:W-:Y:S01]  /*1200*/  SHF.L.U32 R91, R4, R91, RZ ;  /* 0x0000005b045b7219 */ /* 0x000fe200000006ff */
[----:B------:R-:W-:Y:S01]  /*1210*/  VIADD R95, R5, UR4 ;  /* 0x00000004055f7c36 */ /* 0x000fe20008000000 */
[----:B------:R-:W-:Y:S01]  /*1220*/  SHF.R.U32.HI R93, RZ, 0x7, R93 ;  /* 0x00000007ff5d7819 */ /* 0x000fe2000001165d */
[----:B------:R-:W-:Y:S01]  /*1230*/  IMAD.MOV.U32 R23, RZ, RZ, RZ ;  /* 0x000000ffff177224 */ /* 0x000fe200078e00ff */
[----:B------:R-:W-:Y:S01]  /*1240*/  LOP3.LUT R94, RZ, R0, RZ, 0x33, !PT ;  /* 0x00000000ff5e7212 */ /* 0x000fe200078e33ff */
[----:B------:R-:W-:Y:S01]  /*1250*/  UIADD3 UR44, UR43, -UR44, URZ ;  /* 0x8000002c2b2c7290 */ /* 0x000fe2000fffe03f */
[----:B------:R-:W-:Y:S01]  /*1260*/  UMOV UR40, URZ ;  /* 0x0000003f00287c82 */ /* 0x000fe20008000000 */
[----:B------:R-:W-:-:S10]  /*1270*/  UMOV UR41, URZ ;  /* 0x0000003f00297c82 */ /* 0x000fd40008000000 */
.L_x_163:
[----:B------:R-:W0:Y:S01]  /*1280*/  SHFL.IDX PT, R0, R93, RZ, 0x1f ;  /* 0x00001fff5d007589 */ /* 0x000e2200000e0000 */
[----:B-1----:R-:W1:Y:S01]  /*1290*/  S2UR UR7, SR_CgaCtaId ;  /* 0x00000000000779c3 */ /* 0x002e620000008800 */
[----:B------:R-:W-:Y:S01]  /*12a0*/  UMOV UR6, 0x400 ;  /* 0x0000040000067882 */ /* 0x000fe20000000000 */
[----:B0-----:R-:W-:Y:S01]  /*12b0*/  R2UR UR4, R0 ;  /* 0x00000000000472ca */ /* 0x001fe200000e0000 */
[----:B-1----:R-:W-:-:S12]  /*12c0*/  ULEA UR6, UR7, UR6, 0x18 ;  /* 0x0000000607067291 */ /* 0x002fd8000f8ec03f */
[----:B------:R-:W-:-:S04]  /*12d0*/  ULEA.HI UR5, UR4, UR4, URZ, 0x1 ;  /* 0x0000000404057291 */ /* 0x000fc8000f8f083f */
[----:B------:R-:W-:-:S04]  /*12e0*/  ULOP3.LUT UR5, UR5, 0xffffe, URZ, 0xc0, !UPT ;  /* 0x000ffffe05057892 */ /* 0x000fc8000f8ec03f */
[----:B------:R-:W-:-:S03]  /*12f0*/  UIADD3 UR5, UR4, -UR5, URZ ;  /* 0x8000000504057290 */ /* 0x000fc6000fffe03f */
[----:B------:R-:W-:Y:S01]  /*1300*/  ULDC UR4, c[0x0][0x28c] ;  /* 0x0000a30000047ab9 */ /* 0x000fe20000000800 */
[----:B------:R-:W-:Y:S01]  /*1310*/  ULEA UR5, UR5, UR6, 0xc ;  /* 0x0000000605057291 */ /* 0x000fe2000f8e603f */
[----:B------:R-:W-:-:S03]  /*1320*/  ISETP.LT.AND P0, PT, RZ, UR4, PT ;  /* 0x00000004ff007c0c */ /* 0x000fc6000bf01270 */
[----:B------:R-:W-:-:S04]  /*1330*/  UIADD3 UR5, UR5, 0x180, URZ ;  /* 0x0000018005057890 */ /* 0x000fc8000fffe03f */
[----:B------:R-:W-:-:S04]  /*1340*/  USHF.R.U32.HI UR5, URZ, 0x4, UR5 ;  /* 0x000000043f057899 */ /* 0x000fc80008011605 */
[----:B------:R-:W-:-:S04]  /*1350*/  ULOP3.LUT UR5, UR5, 0x3fff, URZ, 0xc0, !UPT ;  /* 0x00003fff05057892 */ /* 0x000fc8000f8ec03f */
[----:B------:R-:W-:Y:S01]  /*1360*/  ULOP3.LUT UR45, UR5, 0x10000, URZ, 0xfc, !UPT ;  /* 0x00010000052d7892 */ /* 0x000fe2000f8efc3f */
[----:B---34-:R-:W-:Y:S11]  /*1370*/  @P0 BRA `(.L_x_14) ;  /* 0x0000000000400947 */ /* 0x018ff60003800000 */
[----:B------:R-:W-:Y:S01]  /*1380*/  MOV R0, 0x0 ;  /* 0x0000000000007802 */ /* 0x000fe20000000f00 */
[----:B------:R-:W-:Y:S01]  /*1390*/  ULDC.64 UR4, c[0x4][0x68] ;  /* 0x01001a0000047ab9 */ /* 0x000fe20000000a00 */
[----:B------:R-:W-:Y:S01]  /*13a0*/  ULDC.64 UR6, c[0x4][0x8] ;  /* 0x0100020000067ab9 */ /* 0x000fe20000000a00 */
[----:B------:R-:W-:Y:S01]  /*13b0*/  IMAD.U32 R4, RZ, RZ, UR4 ;  /* 0x00000004ff047e24 */ /* 0x000fe2000f8e00ff */
[----:B------:R0:W1:Y:S01]  /*13c0*/  LDC.64 R14, c[0x4][R0] ;  /* 0x01000000000e7b82 */ /* 0x0000620000000a00 */
[----:B------:R-:W-:Y:S01]  /*13d0*/  IMAD.U32 R5, RZ, RZ, UR5 ;  /* 0x00000005ff057e24 */ /* 0x000fe2000f8e00ff */
[----:B------:R-:W-:Y:S01]  /*13e0*/  ULDC.64 UR4, c[0x4][0x70] ;  /* 0x01001c0000047ab9 */ /* 0x000fe20000000a00 */
[----:B------:R-:W-:Y:S02]  /*13f0*/  IMAD.U32 R10, RZ, RZ, UR6 ;  /* 0x00000006ff0a7e24 */ /* 0x000fe4000f8e00ff */
[----:B------:R-:W-:Y:S02]  /*1400*/  IMAD.U32 R6, RZ, RZ, UR4 ;  /* 0x00000004ff067e24 */ /* 0x000fe4000f8e00ff */
[----:B------:R-:W-:-:S02]  /*1410*/  IMAD.U32 R7, RZ, RZ, UR5 ;  /* 0x00000005ff077e24 */ /* 0x000fc4000f8e00ff */
[----:B------:R-:W-:Y:S02]  /*1420*/  IMAD.U32 R11, RZ, RZ, UR7 ;  /* 0x00000007ff0b7e24 */ /* 0x000fe4000f8e00ff */
[----:B------:R-:W-:Y:S02]  /*1430*/  IMAD.MOV.U32 R8, RZ, RZ, 0x1e1 ;  /* 0x000001e1ff087424 */ /* 0x000fe400078e00ff */
[----:B------:R-:W-:Y:S02]  /*1440*/  IMAD.MOV.U32 R12, RZ, RZ, 0x1 ;  /* 0x00000001ff0c7424 */ /* 0x000fe400078e00ff */
[----:B0-----:R-:W-:-:S07]  /*1450*/  IMAD.MOV.U32 R13, RZ, RZ, RZ ;  /* 0x000000ffff0d7224 */ /* 0x001fce00078e00ff */
[----:B------:R-:W-:-:S07]  /*1460*/  LEPC R20, `(.L_x_14) ;  /* 0x000000001014794e */ /* 0x000fce0000000000 */
[----:B-1---5:R-:W-:Y:S05]  /*1470*/  CALL.ABS.NOINC R14 ;  /* 0x000000000e007343 */ /* 0x022fea0003c00000 */
.L_x_14:
[----:B------:R-:W-:-:S04]  /*1480*/  LOP3.LUT R0, R18, 0x1, RZ, 0xfc, !PT ;  /* 0x0000000112007812 */ /* 0x000fc800078efcff */
[----:B------:R-:W-:-:S13]  /*1490*/  ISETP.NE.AND P0, PT, R0, 0x3, PT ;  /* 0x000000030000780c */ /* 0x000fda0003f05270 */
[----:B------:R-:W-:Y:S05]  /*14a0*/  @!P0 BRA `(.L_x_15) ;  /* 0x0000000000048947 */ /* 0x000fea0003800000 */
[----:B------:R-:W-:Y:S01]  /*14b0*/  BPT.TRAP 0x1 ;  /* 0x000000040000795c */ /* 0x000fe20000300000 */
.L_x_15:
[----:B------:R-:W0:Y:S01]  /*14c0*/  S2UR UR5, SR_CgaCtaId ;  /* 0x00000000000579c3 */ /* 0x000e220000008800 */
[----:B------:R-:W-:Y:S01]  /*14d0*/  UMOV UR4, 0x400 ;  /* 0x0000040000047882 */ /* 0x000fe20000000000 */
[----:B------:R-:W-:Y:S02]  /*14e0*/  IMAD.U32 R0, RZ, RZ, UR40 ;  /* 0x00000028ff007e24 */ /* 0x000fe4000f8e00ff */
[----:B------:R-:W-:-:S03]  /*14f0*/  IMAD.U32 R3, RZ, RZ, UR41 ;  /* 0x00000029ff037e24 */ /* 0x000fc6000f8e00ff */
[----:B------:R-:W-:Y:S01]  /*1500*/  SHF.L.U32 R0, R0, 0x1f, RZ ;  /* 0x0000001f00007819 */ /* 0x000fe200000006ff */
[----:B0-----:R-:W-:-:S06]  /*1510*/  ULEA UR4, UR5, UR4, 0x18 ;  /* 0x0000000405047291 */ /* 0x001fcc000f8ec03f */
[----:B------:R-:W-:-:S04]  /*1520*/  IMAD.U32 R6, RZ, RZ, UR4 ;  /* 0x00000004ff067e24 */ /* 0x000fc8000f8e00ff */
[----:B------:R-:W-:-:S04]  /*1530*/  IMAD R3, R3, 0x8, R6 ;  /* 0x0000000803037824 */ /* 0x000fc800078e0206 */
[----:B------:R0:W1:Y:S01]  /*1540*/  SYNCS.PHASECHK.TRANS64.TRYWAIT P1, [R3+URZ], R0 ;  /* 0x00000000030075a7 */ /* 0x000062000802017f */
[----:B------:R-:W-:Y:S05]  /*1550*/  @!P0 BRA `(.L_x_16) ;  /* 0x0000000000048947 */ /* 0x000fea0003800000 */
[----:B------:R-:W-:Y:S01]  /*1560*/  BPT.TRAP 0x1 ;  /* 0x000000040000795c */ /* 0x000fe20000300000 */
.L_x_16:
[----:B------:R-:W-:-:S05]  /*1570*/  IMAD.U32 R4, RZ, RZ, UR44 ;  /* 0x0000002cff047e24 */ /* 0x000fca000f8e00ff */
[----:B------:R-:W-:Y:S01]  /*1580*/  ISETP.GE.AND P2, PT, R4, 0x1, PT ;  /* 0x000000010400780c */ /* 0x000fe20003f46270 */
[----:B-1----:R-:W-:-:S12]  /*1590*/  @P1 BRA `(.L_x_17) ;  /* 0x0000000000081947 */ /* 0x002fd80003800000 */
[----:B------:R-:W1:Y:S02]  /*15a0*/  SYNCS.PHASECHK.TRANS64.TRYWAIT P1, [R3+URZ], R0 ;  /* 0x00000000030075a7 */ /* 0x000e64000802017f */
[----:B-1----:R-:W-:Y:S05]  /*15b0*/  @!P1 BRA `(.L_x_18) ;  /* 0x0000005c00449947 */ /* 0x002fea0003800000 */
.L_x_17:
[----:B------:R-:W-:Y:S05]  /*15c0*/  WARPSYNC.ALL ;  /* 0x0000000000007948 */ /* 0x000fea0003800000 */
[----:B------:R-:W-:Y:S01]  /*15d0*/  R2UR UR4, R6 ;  /* 0x00000000060472ca */ /* 0x000fe200000e0000 */
[----:B------:R-:W-:Y:S01]  /*15e0*/  ULEA UR6, UR41, UR45, 0xa ;  /* 0x0000002d29067291 */ /* 0x000fe2000f8e503f */
[----:B------:R-:W-:Y:S01]  /*15f0*/  WARPGROUP.ARRIVE ;  /* 0x00000000000079c5 */ /* 0x000fe20000000000 */
[----:B------:R-:W-:Y:S01]  /*1600*/  UMOV UR9, 0x80000020 ;  /* 0x8000002000097882 */ /* 0x000fe20000000000 */
[----:B------:R-:W-:Y:S01]  /*1610*/  UMOV UR11, 0x80000020 ;  /* 0x80000020000b7882 */ /* 0x000fe20000000000 */
[----:B------:R-:W-:-:S03]  /*1620*/  UIADD3 UR7, UR6, 0x200, URZ ;  /* 0x0000020006077890 */ /* 0x000fc6000fffe03f */
[----:B------:R-:W-:-:S05]  /*1630*/  UMOV UR8, UR6 ;  /* 0x0000000600087c82 */ /* 0x000fca0008000000 */
[----:B------:R-:W-:-:S04]  /*1640*/  UIADD3 UR4, UR4, 0x2c180, URZ ;  /* 0x0002c18004047890 */ /* 0x000fc8000fffe03f */
[----:B------:R-:W-:-:S04]  /*1650*/  USHF.R.U32.HI UR4, URZ, 0x4, UR4 ;  /* 0x000000043f047899 */ /* 0x000fc80008011604 */
[----:B------:R-:W-:-:S04]  /*1660*/  ULOP3.LUT UR4, UR4, 0x3fff, URZ, 0xc0, !UPT ;  /* 0x00003fff04047892 */ /* 0x000fc8000f8ec03f */
[----:B------:R-:W-:-:S04]  /*1670*/  ULOP3.LUT UR4, UR4, 0x10000, URZ, 0xfc, !UPT ;  /* 0x0001000004047892 */ /* 0x000fc8000f8efc3f */
[----:B------:R-:W-:-:S07]  /*1680*/  ULEA UR5, UR41, UR4, 0x8 ;  /* 0x0000000429057291 */ /* 0x000fce000f8e403f */
[----:B------:R-:W-:Y:S02]  /*1690*/  UMOV UR10, UR5 ;  /* 0x00000005000a7c82 */ /* 0x000fe40008000000 */
[----:B------:R-:W-:Y:S01]  /*16a0*/  IGMMA.64x64x32.S8.S8 R56, gdesc[UR8], RZ, !UPT, gsb0 ;  /* 0x01e00000083879f1 */ /* 0x000fe2000c0410ff */
[----:B------:R-:W-:Y:S01]  /*16b0*/  UMOV UR8, UR7 ;  /* 0x0000000700087c82 */ /* 0x000fe20008000000 */
[----:B------:R-:W-:Y:S01]  /*16c0*/  UMOV UR9, 0x80000020 ;  /* 0x8000002000097882 */ /* 0x000fe20000000000 */
[----:B------:R-:W-:Y:S02]  /*16d0*/  WARPGROUP.DEPBAR.LE gsb0, 0x0 ;  /* 0x00008000000079c5 */ /* 0x000fe40000010000 */
[----:B------:R-:W-:-:S06]  /*16e0*/  WARPGROUP.ARRIVE ;  /* 0x00000000000079c5 */ /* 0x000fcc0000000000 */
[----:B------:R-:W-:Y:S01]  /*16f0*/  IGMMA.64x64x32.S8.S8 R24, gdesc[UR8], RZ, !UPT, gsb0 ;  /* 0x01e00000081879f1 */ /* 0x000fe2000c0410ff */
[----:B------:R-:W-:Y:S02]  /*1700*/  UIADD3 UR8, UR6, 0x2, URZ ;  /* 0x0000000206087890 */ /* 0x000fe4000fffe03f */
[----:B------:R-:W-:Y:S01]  /*1710*/  UIADD3 UR10, UR5, 0x2, URZ ;  /* 0x00000002050a7890 */ /* 0x000fe2000fffe03f */
[----:B------:R-:W-:Y:S01]  /*1720*/  UMOV UR9, 0x80000020 ;  /* 0x8000002000097882 */ /* 0x000fe20000000000 */
[----:B------:R-:W-:Y:S01]  /*1730*/  UMOV UR11, 0x80000020 ;  /* 0x80000020000b7882 */ /* 0x000fe20000000000 */
[----:B------:R-:W-:Y:S01]  /*1740*/  UIADD3 UR6, UR6, 0x202, URZ ;  /* 0x0000020206067890 */ /* 0x000fe2000fffe03f */
[----:B------:R-:W-:Y:S02]  /*1750*/  WARPGROUP.DEPBAR.LE gsb0, 0x0 ;  /* 0x00008000000079c5 */ /* 0x000fe40000010000 */
[----:B------:R-:W-:-:S06]  /*1760*/  WARPGROUP.ARRIVE ;  /* 0x00000000000079c5 */ /* 0x000fcc0000000000 */
[----:B------:R-:W-:Y:S01]  /*1770*/  IGMMA.64x64x32.S8.S8 R56, gdesc[UR8], R56, gsb0 ;  /* 0x01e00000083879f1 */ /* 0x000fe20008041038 */
[----:B------:R-:W-:Y:S01]  /*1780*/  UMOV UR8, UR6 ;  /* 0x0000000600087c82 */ /* 0x000fe20008000000 */
[----:B------:R-:W-:Y:S01]  /*1790*/  UMOV UR9, 0x80000020 ;  /* 0x8000002000097882 */ /* 0x000fe20000000000 */
[----:B------:R-:W-:Y:S02]  /*17a0*/  WARPGROUP.DEPBAR.LE gsb0, 0x0 ;  /* 0x00008000000079c5 */ /* 0x000fe40000010000 */
[----:B------:R-:W-:-:S06]  /*17b0*/  WARPGROUP.ARRIVE ;  /* 0x00000000000079c5 */ /* 0x000fcc0000000000 */
[----:B------:R-:W-:Y:S03]  /*17c0*/  IGMMA.64x64x32.S8.S8 R24, gdesc[UR8], R24, gsb0 ;  /* 0x01e00000081879f1 */ /* 0x000fe60008041018 */
[----:B------:R-:W-:Y:S02]  /*17d0*/  WARPGROUP.DEPBAR.LE gsb0, 0x0 ;  /* 0x00008000000079c5 */ /* 0x000fe40000010000 */
[----:B------:R-:W-:Y:S05]  /*17e0*/  @!P2 BRA `(.L_x_19) ;  /* 0x00000004001ca947 */ /* 0x000fea0003800000 */
[----:B------:R-:W-:Y:S01]  /*17f0*/  UIADD3 UR5, UR41, 0x1, URZ ;  /* 0x0000000129057890 */ /* 0x000fe2000fffe03f */
[----:B01----:R-:W-:Y:S02]  /*1800*/  IMAD.U32 R0, RZ, RZ, UR44 ;  /* 0x0000002cff007e24 */ /* 0x003fe4000f8e00ff */
[----:B------:R-:W-:Y:S01]  /*1810*/  IMAD.U32 R3, RZ, RZ, UR41 ;  /* 0x00000029ff037e24 */ /* 0x000fe2000f8e00ff */
[----:B------:R-:W-:-:S04]  /*1820*/  UISETP.NE.AND UP0, UPT, UR5, 0xb, UPT ;  /* 0x0000000b0500788c */ /* 0x000fc8000bf05270 */
[----:B------:R-:W-:Y:S02]  /*1830*/  USEL UR6, URZ, 0x1, UP0 ;  /* 0x000000013f067887 */ /* 0x000fe40008000000 */
[----:B------:R-:W-:Y:S02]  /*1840*/  USEL UR5, UR5, URZ, UP0 ;  /* 0x0000003f05057287 */ /* 0x000fe40008000000 */
[----:B------:R-:W-:-:S06]  /*1850*/  ULOP3.LUT UR6, UR40, UR6, URZ, 0x3c, !UPT ;  /* 0x0000000628067292 */ /* 0x000fcc000f8e3c3f */
[----:B------:R-:W-:-:S07]  /*1860*/  IMAD.U32 R7, RZ, RZ, UR6 ;  /* 0x00000006ff077e24 */ /* 0x000fce000f8e00ff */
.L_x_26:
[----:B0-----:R-:W-:Y:S05]  /*1870*/  @!P0 BRA `(.L_x_20) ;  /* 0x0000000000048947 */ /* 0x001fea0003800000 */
[----:B------:R-:W-:Y:S01]  /*1880*/  BPT.TRAP 0x1 ;  /* 0x000000040000795c */ /* 0x000fe20000300000 */
.L_x_20:
[----:B------:R-:W0:Y:S01]  /*1890*/  S2UR UR7, SR_CgaCtaId ;  /* 0x00000000000779c3 */ /* 0x000e220000008800 */
[----:B------:R-:W-:Y:S01]  /*18a0*/  UMOV UR6, 0x400 ;  /* 0x0000040000067882 */ /* 0x000fe20000000000 */
[----:B------:R-:W-:Y:S01]  /*18b0*/  IMAD.U32 R5, RZ, RZ, UR5 ;  /* 0x00000005ff057e24 */ /* 0x000fe2000f8e00ff */
[----:B------:R-:W-:Y:S01]  /*18c0*/  SHF.L.U32 R4, R7, 0x1f, RZ ;  /* 0x0000001f07047819 */ /* 0x000fe200000006ff */
[----:B0-----:R-:W-:-:S06]  /*18d0*/  ULEA UR6, UR7, UR6, 0x18 ;  /* 0x0000000607067291 */ /* 0x001fcc000f8ec03f */
[----:B------:R-:W-:-:S04]  /*18e0*/  IMAD.U32 R6, RZ, RZ, UR6 ;  /* 0x00000006ff067e24 */ /* 0x000fc8000f8e00ff */
[----:B------:R-:W-:-:S04]  /*18f0*/  IMAD R5, R5, 0x8, R6 ;  /* 0x0000000805057824 */ /* 0x000fc800078e0206 */
[----:B------:R0:W1:Y:S01]  /*1900*/  SYNCS.PHASECHK.TRANS64.TRYWAIT P1, [R5+URZ], R4 ;  /* 0x00000004050075a7 */ /* 0x000062000802017f */
[----:B------:R-:W-:Y:S05]  /*1910*/  @!P0 BRA `(.L_x_21) ;  /* 0x0000000000048947 */ /* 0x000fea0003800000 */
[----:B------:R-:W-:Y:S01]  /*1920*/  BPT.TRAP 0x1 ;  /* 0x000000040000795c */ /* 0x000fe20000300000 */
.L_x_21:
[----:B-1----:R-:W-:Y:S05]  /*1930*/  @P1 BRA `(.L_x_22) ;  /* 0x0000000000081947 */ /* 0x002fea0003800000 */
[----:B------:R-:W1:Y:S02]  /*1940*/  SYNCS.PHASECHK.TRANS64.TRYWAIT P1, [R5+URZ], R4 ;  /* 0x00000004050075a7 */ /* 0x000e64000802017f */
[----:B-1----:R-:W-:Y:S05]  /*1950*/  @!P1 BRA `(.L_x_23) ;  /* 0x0000005800709947 */ /* 0x002fea0003800000 */
.L_x_22:
[----:B------:R-:W-:Y:S01]  /*1960*/  ULEA UR6, UR5, UR4, 0x8 ;  /* 0x0000000405067291 */ /* 0x000fe2000f8e403f */
[----:B------:R-:W-:Y:S01]  /*1970*/  WARPGROUP.ARRIVE ;  /* 0x00000000000079c5 */ /* 0x000fe20000000000 */
[----:B------:R-:W-:Y:S01]  /*1980*/  ULEA UR7, UR5, UR45, 0xa ;  /* 0x0000002d05077291 */ /* 0x000fe2000f8e503f */
[----:B------:R-:W-:Y:S01]  /*1990*/  UMOV UR11, 0x80000020 ;  /* 0x80000020000b7882 */ /* 0x000fe20000000000 */
[----:B------:R-:W-:Y:S02]  /*19a0*/  UMOV UR9, 0x80000020 ;  /* 0x8000002000097882 */ /* 0x000fe40000000000 */
[----:B------:R-:W-:Y:S01]  /*19b0*/  UIADD3 UR12, UR7, 0x200, URZ ;  /* 0x00000200070c7890 */ /* 0x000fe2000fffe03f */
[----:B------:R-:W-:Y:S02]  /*19c0*/  UMOV UR10, UR6 ;  /* 0x00000006000a7c82 */ /* 0x000fe40008000000 */
[----:B------:R-:W-:Y:S02]  /*19d0*/  UMOV UR8, UR7 ;  /* 0x0000000700087c82 */ /* 0x000fe40008000000 */
[----:B------:R-:W-:Y:S01]  /*19e0*/  IGMMA.64x64x32.S8.S8 R56, gdesc[UR8], R56, gsb0 ;  /* 0x01e00000083879f1 */ /* 0x000fe20008041038 */
[----:B------:R-:W-:Y:S01]  /*19f0*/  UMOV UR9, 0x80000020 ;  /* 0x8000002000097882 */ /* 0x000fe20000000000 */
[----:B------:R-:W-:Y:S01]  /*1a00*/  UMOV UR8, UR12 ;  /* 0x0000000c00087c82 */ /* 0x000fe20008000000 */
[----:B------:R-:W-:-:S02]  /*1a10*/  WARPGROUP.DEPBAR.LE gsb0, 0x0 ;  /* 0x00008000000079c5 */ /* 0x000fc40000010000 */
[----:B------:R-:W-:-:S06]  /*1a20*/  WARPGROUP.ARRIVE ;  /* 0x00000000000079c5 */ /* 0x000fcc0000000000 */
[----:B------:R-:W-:Y:S01]  /*1a30*/  IGMMA.64x64x32.S8.S8 R24, gdesc[UR8], R24, gsb0 ;  /* 0x01e00000081879f1 */ /* 0x000fe20008041018 */
        /* <DEDUP_REMOVED lines=15> */
[----:B------:R-:W-:Y:S01]  /*1b30*/  BPT.TRAP 0x1 ;  /* 0x000000040000795c */ /* 0x000fe20000300000 */
.L_x_24:
[----:B01----:R-:W-:Y:S01]  /*1b40*/  IMAD R4, R3, 0x8, R6 ;  /* 0x0000000803047824 */ /* 0x003fe200078e0206 */
[----:B------:R-:W-:-:S03]  /*1b50*/  ISETP.GT.U32.AND P1, PT, R18, 0x1, PT ;  /* 0x000000011200780c */ /* 0x000fc60003f24070 */
[----:B------:R-:W-:-:S05]  /*1b60*/  VIADD R4, R4, 0x58 ;  /* 0x0000005804047836 */ /* 0x000fca0000000000 */
[----:B------:R-:W-:-:S04]  /*1b70*/  PRMT R4, RZ, 0x654, R4 ;  /* 0x00000654ff047816 */ /* 0x000fc80000000004 */
[----:B------:R0:W-:Y:S01]  /*1b80*/  SYNCS.ARRIVE.TRANS64.RED.A1T0 RZ, [R4+URZ], RZ ;  /* 0x000000ff04ff79a7 */ /* 0x0001e2000810043f */
[----:B------:R-:W-:Y:S05]  /*1b90*/  @P1 BRA `(.L_x_25) ;  /* 0x0000000000041947 */ /* 0x000fea0003800000 */
[----:B------:R-:W-:Y:S01]  /*1ba0*/  BPT.TRAP 0x1 ;  /* 0x000000040000795c */ /* 0x000fe20000300000 */
.L_x_25:
[----:B------:R-:W-:Y:S01]  /*1bb0*/  UIADD3 UR5, UR5, 0x1, URZ ;  /* 0x0000000105057890 */ /* 0x000fe2000fffe03f */
[C---:B------:R-:W-:Y:S01]  /*1bc0*/  ISETP.GT.AND P2, PT, R0.reuse, 0x1, PT ;  /* 0x000000010000780c */ /* 0x040fe20003f44270 */
[----:B------:R-:W-:Y:S02]  /*1bd0*/  VIADD R3, R3, 0x1 ;  /* 0x0000000103037836 */ /* 0x000fe40000000000 */
[----:B------:R-:W-:Y:S01]  /*1be0*/  UISETP.NE.AND UP0, UPT, UR5, 0xb, UPT ;  /* 0x0000000b0500788c */ /* 0x000fe2000bf05270 */
[----:B------:R-:W-:Y:S02]  /*1bf0*/  VIADD R0, R0, 0xffffffff ;  /* 0xffffffff00007836 */ /* 0x000fe40000000000 */
[C---:B------:R-:W-:Y:S01]  /*1c00*/  ISETP.NE.AND P1, PT, R3.reuse, 0xb, PT ;  /* 0x0000000b0300780c */ /* 0x040fe20003f25270 */
[----:B------:R-:W-:Y:S02]  /*1c10*/  USEL UR6, URZ, 0x1, UP0 ;  /* 0x000000013f067887 */ /* 0x000fe40008000000 */
[----:B------:R-:W-:Y:S01]  /*1c20*/  USEL UR5, UR5, URZ, UP0 ;  /* 0x0000003f05057287 */ /* 0x000fe20008000000 */
[----:B------:R-:W-:-:S03]  /*1c30*/  SEL R3, R3, RZ, P1 ;  /* 0x000000ff03037207 */ /* 0x000fc60000800000 */
[----:B------:R-:W-:Y:S01]  /*1c40*/  LOP3.LUT R7, R7, UR6, RZ, 0x3c, !PT ;  /* 0x0000000607077c12 */ /* 0x000fe2000f8e3cff */
[----:B------:R-:W-:Y:S07]  /*1c50*/  @P2 BRA `(.L_x_26) ;  /* 0xfffffffc00042947 */ /* 0x000fee000383ffff */
.L_x_19:
[----:B01----:R-:W0:Y:S02]  /*1c60*/  LDC R0, c[0x0][0x28c] ;  /* 0x0000a300ff007b82 */ /* 0x003e240000000800 */
[----:B0-----:R-:W-:-:S13]  /*1c70*/  ISETP.GE.AND P1, PT, R0, 0x1, PT ;  /* 0x000000010000780c */ /* 0x001fda0003f26270 */
[----:B------:R-:W-:Y:S05]  /*1c80*/  @!P1 BRA `(.L_x_27) ;  /* 0x0000000000389947 */ /* 0x000fea0003800000 */
[----:B------:R-:W-:Y:S05]  /*1c90*/  @!P0 BRA `(.L_x_28) ;  /* 0x0000000000048947 */ /* 0x000fea0003800000 */
[----:B------:R-:W-:Y:S01]  /*1ca0*/  BPT.TRAP 0x1 ;  /* 0x000000040000795c */ /* 0x000fe20000300000 */
.L_x_28:
[----:B------:R-:W-:Y:S01]  /*1cb0*/  UIADD3 UR6, UR44, UR41, URZ ;  /* 0x000000292c067290 */ /* 0x000fe2000fffe03f */
[----:B------:R-:W-:-:S03]  /*1cc0*/  ISETP.GT.U32.AND P0, PT, R18, 0x1, PT ;  /* 0x000000011200780c */ /* 0x000fc60003f04070 */
[----:B------:R-:W-:-:S04]  /*1cd0*/  UIMAD.WIDE.U32 UR4, UR6, -0x45d1745d, URZ ;  /* 0xba2e8ba3060478a5 */ /* 0x000fc8000f8e003f */
[----:B------:R-:W-:-:S04]  /*1ce0*/  USHF.R.U32.HI UR4, URZ, 0x3, UR5 ;  /* 0x000000033f047899 */ /* 0x000fc80008011605 */
[----:B------:R-:W-:-:S06]  /*1cf0*/  UIMAD UR6, UR4, -0xb, UR6 ;  /* 0xfffffff5040678a4 */ /* 0x000fcc000f8e0206 */
[----:B------:R-:W-:-:S04]  /*1d00*/  IMAD.U32 R3, RZ, RZ, UR6 ;  /* 0x00000006ff037e24 */ /* 0x000fc8000f8e00ff */
[----:B------:R-:W-:-:S04]  /*1d10*/  IMAD R0, R3, 0x8, R6 ;  /* 0x0000000803007824 */ /* 0x000fc800078e0206 */
[----:B------:R-:W-:-:S05]  /*1d20*/  VIADD R0, R0, 0x58 ;  /* 0x0000005800007836 */ /* 0x000fca0000000000 */
[----:B------:R-:W-:-:S04]  /*1d30*/  PRMT R0, RZ, 0x654, R0 ;  /* 0x00000654ff007816 */ /* 0x000fc80000000000 */
[----:B------:R0:W-:Y:S01]  /*1d40*/  SYNCS.ARRIVE.TRANS64.RED.A1T0 RZ, [R0+URZ], RZ ;  /* 0x000000ff00ff79a7 */ /* 0x0001e2000810043f */
[----:B------:R-:W-:Y:S05]  /*1d50*/  @P0 BRA `(.L_x_27) ;  /* 0x0000000000040947 */ /* 0x000fea0003800000 */
[----:B------:R-:W-:Y:S01]  /*1d60*/  BPT.TRAP 0x1 ;  /* 0x000000040000795c */ /* 0x000fe20000300000 */
.L_x_27:
[----:B------:R-:W-:Y:S01]  /*1d70*/  IMAD.SHL.U32 R3, R98, 0x40, RZ ;  /* 0x0000004062037824 */ /* 0x000fe200078e00ff */
[----:B------:R-:W-:Y:S01]  /*1d80*/  UIADD3 UR41, UR43, UR41, URZ ;  /* 0x000000292b297290 */ /* 0x000fe2000fffe03f */
[----:B------:R-:W-:Y:S01]  /*1d90*/  IMAD.SHL.U32 R12, R97, 0x100, RZ ;  /* 0x00000100610c7824 */ /* 0x000fe200078e00ff */
[----:B------:R-:W-:Y:S01]  /*1da0*/  ULDC UR7, c[0x0][0x288] ;  /* 0x0000a20000077ab9 */ /* 0x000fe20000000800 */
[----:B------:R-:W-:Y:S01]  /*1db0*/  ULDC UR10, c[0x0][0x284] ;  /* 0x0000a100000a7ab9 */ /* 0x000fe20000000800 */
[----:B------:R-:W-:Y:S01]  /*1dc0*/  UISETP.GT.U32.AND UP0, UPT, UR41, 0xa, UPT ;  /* 0x0000000a2900788c */ /* 0x000fe2000bf04070 */
[C---:B------:R-:W-:Y:S01]  /*1dd0*/  ISETP.GE.AND P0, PT, R3.reuse, UR7, PT ;  /* 0x0000000703007c0c */ /* 0x040fe2000bf06270 */
[----:B------:R-:W-:Y:S01]  /*1de0*/  UISETP.GE.U32.AND UP1, UPT, UR43, 0xb, UPT ;  /* 0x0000000b2b00788c */ /* 0x000fe2000bf26070 */
[----:B------:R-:W-:Y:S01]  /*1df0*/  SHF.R.S32.HI R102, RZ, 0x1f, R19 ;  /* 0x0000001fff667819 */ /* 0x000fe20000011413 */
[----:B------:R-:W-:Y:S01]  /*1e00*/  UISETP.LT.U32.AND UP0, UPT, UR43, 0xb, UP0 ;  /* 0x0000000b2b00788c */ /* 0x000fe20008701070 */
[----:B------:R-:W-:Y:S01]  /*1e10*/  ISETP.GE.OR P0, PT, R12, UR10, P0 ;  /* 0x0000000a0c007c0c */ /* 0x000fe20008706670 */
[----:B------:R-:W-:Y:S01]  /*1e20*/  UIMAD.WIDE.U32 UR4, UR41, -0x45d1745d, URZ ;  /* 0xba2e8ba3290478a5 */ /* 0x000fe2000f8e003f */
[----:B------:R-:W-:Y:S01]  /*1e30*/  LOP3.LUT R20, R3, 0x6, R92, 0xf8, !PT ;  /* 0x0000000603147812 */ /* 0x000fe200078ef85c */
[----:B------:R-:W-:Y:S01]  /*1e40*/  USEL UR6, URZ, 0x1, !UP0 ;  /* 0x000000013f067887 */ /* 0x000fe2000c000000 */
[----:B------:R-:W-:-:S02]  /*1e50*/  ULDC.64 UR8, c[0x0][0x5d0] ;  /* 0x0001740000087ab9 */ /* 0x000fc40000000a00 */
[----:B------:R-:W-:Y:S01]  /*1e60*/  SHF.R.S32.HI R21, RZ, 0x1f, R20 ;  /* 0x0000001fff157819 */ /* 0x000fe20000011414 */
[----:B0-----:R-:W-:Y:S01]  /*1e70*/  IMAD R0, R102, UR8, RZ ;  /* 0x0000000866007c24 */ /* 0x001fe2000f8e02ff */
[----:B------:R-:W-:Y:S02]  /*1e80*/  USHF.R.U32.HI UR4, URZ, 0x3, UR5 ;  /* 0x000000033f047899 */ /* 0x000fe40008011605 */
[----:B------:R-:W-:Y:S01]  /*1e90*/  ULOP3.LUT UR40, UR40, UR6, URZ, 0x3c, !UPT ;  /* 0x0000000628287292 */ /* 0x000fe2000f8e3c3f */
[C---:B------:R-:W-:Y:S01]  /*1ea0*/  IMAD R7, R19.reuse, UR9, R0 ;  /* 0x0000000913077c24 */ /* 0x040fe2000f8e0200 */
[----:B------:R-:W-:Y:S01]  /*1eb0*/  UIMAD UR41, UR4, -0xb, UR41 ;  /* 0xfffffff5042978a4 */ /* 0x000fe2000f8e0229 */
[----:B------:R-:W-:Y:S01]  /*1ec0*/  IMAD.WIDE.U32 R4, R19, UR8, R20 ;  /* 0x0000000813047c25 */ /* 0x000fe2000f8e0014 */
[----:B------:R-:W-:-:S03]  /*1ed0*/  @UP1 ULOP3.LUT UR40, UR40, 0x1, UR4, 0x78, !UPT ;  /* 0x0000000128281892 */ /* 0x000fc6000f8e7804 */
[----:B------:R-:W-:Y:S02]  /*1ee0*/  IMAD.IADD R5, R5, 0x1, R7 ;  /* 0x0000000105057824 */ /* 0x000fe400078e0207 */
[----:B------:R-:W-:Y:S01]  /*1ef0*/  IMAD.MOV.U32 R0, RZ, RZ, -0x1 ;  /* 0xffffffffff007424 */ /* 0x000fe200078e00ff */
[----:B------:R-:W-:Y:S06]  /*1f00*/  @P0 BRA `(.L_x_29) ;  /* 0x0000003400000947 */ /* 0x000fec0003800000 */
[----:B------:R-:W0:Y:S01]  /*1f10*/  LDC.64 R98, c[0x0][0x5c8] ;  /* 0x00017200ff627b82 */ /* 0x000e220000000a00 */
[----:B------:R-:W-:Y:S01]  /*1f20*/  IMAD.WIDE R10, R97, 0x100, R22 ;  /* 0x00000100610a7825 */ /* 0x000fe200078e0216 */
[----:B------:R-:W-:Y:S01]  /*1f30*/  ULDC.64 UR4, c[0x0][0x5c0] ;  /* 0x0001700000047ab9 */ /* 0x000fe20000000a00 */
[----:B------:R-:W-:Y:S02]  /*1f40*/  BSSY B0, `(.L_x_29) ;  /* 0x000033c000007945 */ /* 0x000fe40003800000 */
[----:B------:R-:W-:Y:S02]  /*1f50*/  IMAD.IADD R97, R95, 0x1, -R12 ;  /* 0x000000015f617824 */ /* 0x000fe400078e0a0c */
[----:B------:R-:W-:Y:S02]  /*1f60*/  IMAD.IADD R3, R90, 0x1, -R3 ;  /* 0x000000015a037824 */ /* 0x000fe400078e0a03 */
[-C--:B0-----:R-:W-:Y:S01]  /*1f70*/  IMAD R6, R11, R98.reuse, RZ ;  /* 0x000000620b067224 */ /* 0x081fe200078e02ff */
[----:B------:R-:W-:Y:S01]  /*1f80*/  SHF.L.U64.HI R13, R98, 0x7, R99 ;  /* 0x00000007620d7819 */ /* 0x000fe20000010263 */
[----:B------:R-:W-:-:S04]  /*1f90*/  IMAD.WIDE.U32 R4, R10, R98, R4 ;  /* 0x000000620a047225 */ /* 0x000fc800078e0004 */
[----:B------:R-:W-:Y:S01]  /*1fa0*/  IMAD R7, R10, R99, R6 ;  /* 0x000000630a077224 */ /* 0x000fe200078e0206 */
[----:B------:R-:W-:Y:S01]  /*1fb0*/  IADD3 R14, P0, R4, UR4, RZ ;  /* 0x00000004040e7c10 */ /* 0x000fe2000ff1e0ff */
[C---:B------:R-:W-:Y:S02]  /*1fc0*/  IMAD.SHL.U32 R9, R98.reuse, 0x80, RZ ;  /* 0x0000008062097824 */ /* 0x040fe400078e00ff */
[----:B------:R-:W-:Y:S01]  /*1fd0*/  IMAD.IADD R7, R5, 0x1, R7 ;  /* 0x0000000105077824 */ /* 0x000fe200078e0207 */
[-C--:B------:R-:W-:Y:S02]  /*1fe0*/  LEA R4, P1, R98, R14.reuse, 0x3 ;  /* 0x0000000e62047211 */ /* 0x080fe400078218ff */
[----:B------:R-:W-:Y:S02]  /*1ff0*/  IADD3 R6, P2, R9, R14, RZ ;  /* 0x0000000e09067210 */ /* 0x000fe40007f5e0ff */
[----:B------:R-:W-:Y:S02]  /*2000*/  IADD3.X R15, R7, UR5, RZ, P0, !PT ;  /* 0x00000005070f7c10 */ /* 0x000fe400087fe4ff */
[----:B-----5:R-:W-:-:S02]  /*2010*/  ISETP.NE.AND P0, PT, R89, RZ, PT ;  /* 0x000000ff5900720c */ /* 0x020fc40003f05270 */
[----:B------:R-:W-:Y:S01]  /*2020*/  LEA.HI.X R5, R98, R15, R99, 0x3, P1 ;  /* 0x0000000f62057211 */ /* 0x000fe200008f1c63 */
[----:B------:R-:W-:Y:S01]  /*2030*/  IMAD.X R7, R13, 0x1, R15, P2 ;  /* 0x000000010d077824 */ /* 0x000fe200010e060f */
[----:B------:R-:W-:-:S05]  /*2040*/  IADD3 R8, P1, R9, R4, RZ ;  /* 0x0000000409087210 */ /* 0x000fca0007f3e0ff */
[----:B------:R-:W-:-:S04]  /*2050*/  IMAD.X R9, R13, 0x1, R5, P1 ;  /* 0x000000010d097824 */ /* 0x000fc800008e0605 */
[----:B------:R-:W-:Y:S05]  /*2060*/  @!P0 BRA `(.L_x_30) ;  /* 0x0000002400948947 */ /* 0x000fea0003800000 */
[----:B------:R-:W0:Y:S01]  /*2070*/  LDC.64 R100, c[0x0][0x5b0] ;  /* 0x00016c00ff647b82 */ /* 0x000e220000000a00 */
[----:B------:R-:W-:Y:S01]  /*2080*/  ULDC.64 UR4, c[0x0][0x5b8] ;  /* 0x00016e0000047ab9 */ /* 0x000fe20000000a00 */
[----:B------:R-:W-:Y:S01]  /*2090*/  ISETP.GE.AND P0, PT, R97, 0x1, PT ;  /* 0x000000016100780c */ /* 0x000fe20003f06270 */
[----:B------:R-:W-:Y:S01]  /*20a0*/  IMAD R98, R102, UR4, RZ ;  /* 0x0000000466627c24 */ /* 0x000fe2000f8e02ff */
[----:B------:R-:W-:Y:S01]  /*20b0*/  BSSY B1, `(.L_x_31) ;  /* 0x0000010000017945 */ /* 0x000fe20003800000 */
[----:B------:R-:W-:Y:S01]  /*20c0*/  IMAD.WIDE.U32 R20, R19, UR4, R20 ;  /* 0x0000000413147c25 */ /* 0x000fe2000f8e0014 */
[----:B------:R-:W-:Y:S02]  /*20d0*/  ISETP.LT.OR P3, PT, R3, 0x1, !P0 ;  /* 0x000000010300780c */ /* 0x000fe40004761670 */
[----:B------:R-:W1:Y:S01]  /*20e0*/  LDC.64 R12, c[0x0][0x5a8] ;  /* 0x00016a00ff0c7b82 */ /* 0x000e620000000a00 */
[----:B------:R-:W-:Y:S02]  /*20f0*/  IMAD R19, R19, UR5, R98 ;  /* 0x0000000513137c24 */ /* 0x000fe4000f8e0262 */
[----:B------:R-:W-:-:S02]  /*2100*/  IMAD.MOV.U32 R98, RZ, RZ, R20 ;  /* 0x000000ffff627224 */ /* 0x000fc400078e0014 */
[----:B------:R-:W-:Y:S02]  /*2110*/  IMAD.IADD R99, R21, 0x1, R19 ;  /* 0x0000000115637824 */ /* 0x000fe400078e0213 */
[-C--:B0-----:R-:W-:Y:S01]  /*2120*/  IMAD R19, R11, R100.reuse, RZ ;  /* 0x000000640b137224 */ /* 0x081fe200078e02ff */
[----:B------:R-:W-:Y:S01]  /*2130*/  SHF.L.U64.HI R105, R100, 0x3, R101 ;  /* 0x0000000364697819 */ /* 0x000fe20000010265 */
[----:B------:R-:W-:-:S04]  /*2140*/  IMAD.WIDE.U32 R102, R10, R100, R98 ;  /* 0x000000640a667225 */ /* 0x000fc800078e0062 */
[----:B------:R-:W-:Y:S01]  /*2150*/  IMAD R109, R10, R101, R19 ;  /* 0x000000650a6d7224 */ /* 0x000fe200078e0213 */
[----:B-1----:R-:W-:Y:S01]  /*2160*/  IADD3 R102, P1, R102, R12, RZ ;  /* 0x0000000c66667210 */ /* 0x002fe20007f3e0ff */
[----:B------:R-:W-:-:S03]  /*2170*/  IMAD.SHL.U32 R104, R100, 0x8, RZ ;  /* 0x0000000864687824 */ /* 0x000fc600078e00ff */
[----:B------:R-:W-:Y:S01]  /*2180*/  IADD3.X R103, R13, R103, R109, P1, !PT ;  /* 0x000000670d677210 */ /* 0x000fe20000ffe46d */
[----:B------:R-:W-:Y:S08]  /*2190*/  @P3 BRA `(.L_x_32) ;  /* 0x0000000000043947 */ /* 0x000ff00003800000 */
[----:B------:R0:W5:Y:S02]  /*21a0*/  LDG.E.U8 R96, desc[UR38][R102.64] ;  /* 0x0000002666607981 */ /* 0x000164000c1e1100 */
.L_x_32:
[----:B------:R-:W-:Y:S05]  /*21b0*/  BSYNC B1 ;  /* 0x0000000000017941 */ /* 0x000fea0003800000 */
.L_x_31:
[----:B-----5:R-:W-:Y:S01]  /*21c0*/  LOP3.LUT R19, R96, 0xffff, RZ, 0xc0, !PT ;  /* 0x0000ffff60137812 */ /* 0x020fe200078ec0ff */
[----:B------:R-:W-:Y:S01]  /*21d0*/  IMAD.WIDE.U32 R106, R10, R100, R104 ;  /* 0x000000640a6a7225 */ /* 0x000fe200078e0068 */
[----:B------:R-:W-:Y:S01]  /*21e0*/  ISETP.LT.OR P4, PT, R3, 0x2, !P0 ;  /* 0x000000020300780c */ /* 0x000fe20004781670 */
[----:B------:R-:W-:Y:S01]  /*21f0*/  BSSY B1, `(.L_x_33) ;  /* 0x000000e000017945 */ /* 0x000fe20003800000 */
[----:B------:R-:W-:Y:S01]  /*2200*/  PRMT R108, R19, 0x8880, RZ ;  /* 0x00008880136c7816 */ /* 0x000fe200000000ff */
[----:B------:R-:W-:Y:S01]  /*2210*/  IMAD.IADD R107, R109, 0x1, R107 ;  /* 0x000000016d6b7824 */ /* 0x000fe200078e026b */
[----:B------:R-:W-:Y:S02]  /*2220*/  IADD3 R106, P2, P5, R20, R12, R106 ;  /* 0x0000000c146a7210 */ /* 0x000fe40007d5e06a */
[----:B------:R-:W-:Y:S01]  /*2230*/  ISETP.GE.AND P1, PT, R97, 0x9, PT ;  /* 0x000000096100780c */ /* 0x000fe20003f26270 */
[----:B------:R-:W-:Y:S01]  /*2240*/  IMAD R19, R108, R89, RZ ;  /* 0x000000596c137224 */ /* 0x000fe200078e02ff */
[----:B------:R-:W-:-:S02]  /*2250*/  IADD3.X R107, R99, R13, R107, P2, P5 ;  /* 0x0000000d636b7210 */ /* 0x000fc400017ea46b */
[----:B------:R-:W-:Y:S01]  /*2260*/  ISETP.LT.OR P2, PT, R3, 0x1, !P1 ;  /* 0x000000010300780c */ /* 0x000fe20004f41670 */
[----:B------:R-:W-:-:S05]  /*2270*/  @!P3 IMAD R109, R56, R88, R19 ;  /* 0x00000058386db224 */ /* 0x000fca00078e0213 */
[----:B------:R1:W-:Y:S01]  /*2280*/  @!P3 STG.E.U8 desc[UR38][R14.64], R109 ;  /* 0x0000006d0e00b986 */ /* 0x0003e2000c101126 */
[----:B------:R-:W-:Y:S06]  /*2290*/  @P4 BRA `(.L_x_34) ;  /* 0x00000000000c4947 */ /* 0x000fec0003800000 */
[----:B------:R-:W2:Y:S02]  /*22a0*/  LDG.E.U8 R96, desc[UR38][R102.64+0x1] ;  /* 0x0000012666607981 */ /* 0x000ea4000c1e1100 */
[----:B--2---:R-:W-:-:S05]  /*22b0*/  PRMT R56, R96, 0x8880, RZ ;  /* 0x0000888060387816 */ /* 0x004fca00000000ff */
[----:B------:R-:W-:-:S07]  /*22c0*/  IMAD R19, R56, R89, RZ ;  /* 0x0000005938137224 */ /* 0x000fce00078e02ff */
.L_x_34:
[----:B------:R-:W-:Y:S05]  /*22d0*/  BSYNC B1 ;  /* 0x0000000000017941 */ /* 0x000fea0003800000 */
.L_x_33:
[----:B------:R-:W-:Y:S01]  /*22e0*/  @!P4 IMAD R57, R57, R88, R19 ;  /* 0x000000583939c224 */ /* 0x000fe200078e0213 */
[----:B------:R-:W-:Y:S04]  /*22f0*/  BSSY B1, `(.L_x_35) ;  /* 0x0000006000017945 */ /* 0x000fe80003800000 */
[----:B------:R2:W-:Y:S01]  /*2300*/  @!P4 STG.E.U8 desc[UR38][R14.64+0x1], R57 ;  /* 0x000001390e00c986 */ /* 0x0005e2000c101126 */
[----:B------:R-:W-:Y:S05]  /*2310*/  @P2 BRA `(.L_x_36) ;  /* 0x00000000000c2947 */ /* 0x000fea0003800000 */
[----:B------:R-:W3:Y:S02]  /*2320*/  LDG.E.U8 R96, desc[UR38][R106.64] ;  /* 0x000000266a607981 */ /* 0x000ee4000c1e1100 */
[----:B---3--:R-:W-:-:S05]  /*2330*/  PRMT R56, R96, 0x8880, RZ ;  /* 0x0000888060387816 */ /* 0x008fca00000000ff */
[----:B------:R-:W-:-:S07]  /*2340*/  IMAD R19, R56, R89, RZ ;  /* 0x0000005938137224 */ /* 0x000fce00078e02ff */
.L_x_36:
[----:B------:R-:W-:Y:S05]  /*2350*/  BSYNC B1 ;  /* 0x0000000000017941 */ /* 0x000fea0003800000 */
.L_x_35:
[C---:B------:R-:W-:Y:S01]  /*2360*/  ISETP.LT.OR P4, PT, R3.reuse, 0x2, !P1 ;  /* 0x000000020300780c */ /* 0x040fe20004f81670 */
[----:B--2---:R-:W-:Y:S01]  /*2370*/  @!P2 IMAD R57, R58, R88, R19 ;  /* 0x000000583a39a224 */ /* 0x004fe200078e0213 */
[----:B------:R-:W-:Y:S01]  /*2380*/  BSSY B1, `(.L_x_37) ;  /* 0x0000009000017945 */ /* 0x000fe20003800000 */
[C---:B------:R-:W-:Y:S02]  /*2390*/  ISETP.LT.OR P3, PT, R3.reuse, 0x9, !P0 ;  /* 0x000000090300780c */ /* 0x040fe40004761670 */
[C---:B------:R-:W-:Y:S01]  /*23a0*/  ISETP.LT.OR P5, PT, R3.reuse, 0xa, !P0 ;  /* 0x0000000a0300780c */ /* 0x040fe200047a1670 */
[----:B------:R2:W-:Y:S01]  /*23b0*/  @!P2 STG.E.U8 desc[UR38][R4.64], R57 ;  /* 0x000000390400a986 */ /* 0x0005e2000c101126 */
[----:B------:R-:W-:-:S06]  /*23c0*/  ISETP.LT.OR P2, PT, R3, 0x9, !P1 ;  /* 0x000000090300780c */ /* 0x000fcc0004f41670 */
[----:B------:R-:W-:Y:S07]  /*23d0*/  @P4 BRA `(.L_x_38) ;  /* 0x00000000000c4947 */ /* 0x000fee0003800000 */
[----:B------:R-:W3:Y:S02]  /*23e0*/  LDG.E.U8 R96, desc[UR38][R106.64+0x1] ;  /* 0x000001266a607981 */ /* 0x000ee4000c1e1100 */
[----:B---3--:R-:W-:-:S05]  /*23f0*/  PRMT R56, R96, 0x8880, RZ ;  /* 0x0000888060387816 */ /* 0x008fca00000000ff */
[----:B------:R-:W-:-:S07]  /*2400*/  IMAD R19, R56, R89, RZ ;  /* 0x0000005938137224 */ /* 0x000fce00078e02ff */
.L_x_38:
[----:B------:R-:W-:Y:S05]  /*2410*/  BSYNC B1 ;  /* 0x0000000000017941 */ /* 0x000fea0003800000 */
.L_x_37:
[----:B------:R-:W-:Y:S01]  /*2420*/  @!P4 IMAD R59, R59, R88, R19 ;  /* 0x000000583b3bc224 */ /* 0x000fe200078e0213 */
[----:B------:R-:W-:Y:S04]  /*2430*/  BSSY B1, `(.L_x_39) ;  /* 0x0000006000017945 */ /* 0x000fe80003800000 */
[----:B------:R3:W-:Y:S01]  /*2440*/  @!P4 STG.E.U8 desc[UR38][R4.64+0x1], R59 ;  /* 0x0000013b0400c986 */ /* 0x0007e2000c101126 */
[----:B------:R-:W-:Y:S05]  /*2450*/  @P3 BRA `(.L_x_40) ;  /* 0x00000000000c3947 */ /* 0x000fea0003800000 */
[----:B------:R-:W4:Y:S02]  /*2460*/  LDG.E.U8 R96, desc[UR38][R102.64+0x8] ;  /* 0x0000082666607981 */ /* 0x000f24000c1e1100 */
[----:B----4-:R-:W-:-:S05]  /*2470*/  PRMT R56, R96, 0x8880, RZ ;  /* 0x0000888060387816 */ /* 0x010fca00000000ff */
[----:B------:R-:W-:-:S07]  /*2480*/  IMAD R19, R56, R89, RZ ;  /* 0x0000005938137224 */ /* 0x000fce00078e02ff */
.L_x_40:
[----:B------:R-:W-:Y:S05]  /*2490*/  BSYNC B1 ;  /* 0x0000000000017941 */ /* 0x000fea0003800000 */
.L_x_39:
[----:B--2---:R-:W-:Y:S01]  /*24a0*/  @!P3 IMAD R57, R60, R88, R19 ;  /* 0x000000583c39b224 */ /* 0x004fe200078e0213 */
[----:B------:R-:W-:Y:S04]  /*24b0*/  BSSY B1, `(.L_x_41) ;  /* 0x0000006000017945 */ /* 0x000fe80003800000 */
[----:B------:R2:W-:Y:S01]  /*24c0*/  @!P3 STG.E.U8 desc[UR38][R14.64+0x8], R57 ;  /* 0x000008390e00b986 */ /* 0x0005e2000c101126 */
[----:B------:R-:W-:Y:S05]  /*24d0*/  @P5 BRA `(.L_x_42) ;  /* 0x00000000000c5947 */ /* 0x000fea0003800000 */
[----:B------:R-:W4:Y:S02]  /*24e0*/  LDG.E.U8 R96, desc[UR38][R102.64+0x9] ;  /* 0x0000092666607981 */ /* 0x000f24000c1e1100 */
[----:B----4-:R-:W-:-:S05]  /*24f0*/  PRMT R56, R96, 0x8880, RZ ;  /* 0x0000888060387816 */ /* 0x010fca00000000ff */
[----:B------:R-:W-:-:S07]  /*2500*/  IMAD R19, R56, R89, RZ ;  /* 0x0000005938137224 */ /* 0x000fce00078e02ff */
.L_x_42:
[----:B------:R-:W-:Y:S05]  /*2510*/  BSYNC B1 ;  /* 0x0000000000017941 */ /* 0x000fea0003800000 */
.L_x_41:
[----:B------:R-:W-:Y:S01]  /*2520*/  @!P5 IMAD R61, R61, R88, R19 ;  /* 0x000000583d3dd224 */ /* 0x000fe200078e0213 */
[----:B------:R-:W-:Y:S04]  /*2530*/  BSSY B1, `(.L_x_43) ;  /* 0x0000006000017945 */ /* 0x000fe80003800000 */
[----:B------:R4:W-:Y:S01]  /*2540*/  @!P5 STG.E.U8 desc[UR38][R14.64+0x9], R61 ;  /* 0x0000093d0e00d986 */ /* 0x0009e2000c101126 */
[----:B------:R-:W-:Y:S05]  /*2550*/  @P2 BRA `(.L_x_44) ;  /* 0x00000000000c2947 */ /* 0x000fea0003800000 */
[----:B------:R-:W5:Y:S02]  /*2560*/  LDG.E.U8 R96, desc[UR38][R106.64+0x8] ;  /* 0x000008266a607981 */ /* 0x000f64000c1e1100 */
[----:B-----5:R-:W-:-:S05]  /*2570*/  PRMT R56, R96, 0x8880, RZ ;  /* 0x0000888060387816 */ /* 0x020fca00000000ff */
[----:B------:R-:W-:-:S07]  /*2580*/  IMAD R19, R56, R89, RZ ;  /* 0x0000005938137224 */ /* 0x000fce00078e02ff */
.L_x_44:
[----:B------:R-:W-:Y:S05]  /*2590*/  BSYNC B1 ;  /* 0x0000000000017941 */ /* 0x000fea0003800000 */
.L_x_43:
        /* <DEDUP_REMOVED lines=8> */
[----:B------:R-:W5:Y:S02]  /*2620*/  LDG.E.U8 R96, desc[UR38][R106.64+0x9] ;  /* 0x000009266a607981 */ /* 0x000f64000c1e1100 */
[----:B-----5:R-:W-:-:S05]  /*2630*/  PRMT R56, R96, 0x8880, RZ ;  /* 0x0000888060387816 */ /* 0x020fca00000000ff */
[----:B------:R-:W-:-:S07]  /*2640*/  IMAD R19, R56, R89, RZ ;  /* 0x0000005938137224 */ /* 0x000fce00078e02ff */
.L_x_46:
[----:B------:R-:W-:Y:S05]  /*2650*/  BSYNC B1 ;  /* 0x0000000000017941 */ /* 0x000fea0003800000 */
.L_x_45:
[----:B------:R-:W-:Y:S01]  /*2660*/  @!P4 IMAD R63, R63, R88, R19 ;  /* 0x000000583f3fc224 */ /* 0x000fe200078e0213 */
[----:B------:R-:W-:Y:S04]  /*2670*/  BSSY B1, `(.L_x_47) ;  /* 0x0000006000017945 */ /* 0x000fe80003800000 */
[----:B------:R0:W-:Y:S01]  /*2680*/  @!P4 STG.E.U8 desc[UR38][R4.64+0x9], R63 ;  /* 0x0000093f0400c986 */ /* 0x0001e2000c101126 */
[----:B------:R-:W-:Y:S05]  /*2690*/  @P3 BRA `(.L_x_48) ;  /* 0x00000000000c3947 */ /* 0x000fea0003800000 */
[----:B------:R-:W5:Y:S02]  /*26a0*/  LDG.E.U8 R96, desc[UR38][R102.64+0x10] ;  /* 0x0000102666607981 */ /* 0x000f64000c1e1100 */
[----:B-----5:R-:W-:-:S05]  /*26b0*/  PRMT R56, R96, 0x8880, RZ ;  /* 0x0000888060387816 */ /* 0x020fca00000000ff */
[----:B------:R-:W-:-:S07]  /*26c0*/  IMAD R19, R56, R89, RZ ;  /* 0x0000005938137224 */ /* 0x000fce00078e02ff */
.L_x_48:
[----:B------:R-:W-:Y:S05]  /*26d0*/  BSYNC B1 ;  /* 0x0000000000017941 */ /* 0x000fea0003800000 */
.L_x_47:
[----:B--2---:R-:W-:Y:S01]  /*26e0*/  @!P3 IMAD R57, R64, R88, R19 ;  /* 0x000000584039b224 */ /* 0x004fe200078e0213 */
[----:B------:R-:W-:Y:S04]  /*26f0*/  BSSY B1, `(.L_x_49) ;  /* 0x0000006000017945 */ /* 0x000fe80003800000 */
[----:B------:R2:W-:Y:S01]  /*2700*/  @!P3 STG.E.U8 desc[UR38][R14.64+0x10], R57 ;  /* 0x000010390e00b986 */ /* 0x0005e2000c101126 */
[----:B------:R-:W-:Y:S05]  /*2710*/  @P5 BRA `(.L_x_50) ;  /* 0x00000000000c5947 */ /* 0x000fea0003800000 */
[----:B------:R-:W5:Y:S02]  /*2720*/  LDG.E.U8 R96, desc[UR38][R102.64+0x11] ;  /* 0x0000112666607981 */ /* 0x000f64000c1e1100 */
[----:B-----5:R-:W-:-:S05]  /*2730*/  PRMT R56, R96, 0x8880, RZ ;  /* 0x0000888060387816 */ /* 0x020fca00000000ff */
[----:B------:R-:W-:-:S07]  /*2740*/  IMAD R19, R56, R89, RZ ;  /* 0x0000005938137224 */ /* 0x000fce00078e02ff */
.L_x_50:
[----:B------:R-:W-:Y:S05]  /*2750*/  BSYNC B1 ;  /* 0x0000000000017941 */ /* 0x000fea0003800000 */
.L_x_49:
[----:B------:R-:W-:Y:S01]  /*2760*/  @!P5 IMAD R65, R65, R88, R19 ;  /* 0x000000584141d224 */ /* 0x000fe200078e0213 */
[----:B------:R-:W-:Y:S04]  /*2770*/  BSSY B1, `(.L_x_51) ;  /* 0x0000006000017945 */ /* 0x000fe80003800000 */
[----:B------:R0:W-:Y:S01]  /*2780*/  @!P5 STG.E.U8 desc[UR38][R14.64+0x11], R65 ;  /* 0x000011410e00d986 */ /* 0x0001e2000c101126 */
[----:B------:R-:W-:Y:S05]  /*2790*/  @P2 BRA `(.L_x_52) ;  /* 0x00000000000c2947 */ /* 0x000fea0003800000 */
[----:B------:R-:W5:Y:S02]  /*27a0*/  LDG.E.U8 R96, desc[UR38][R106.64+0x10] ;  /* 0x000010266a607981 */ /* 0x000f64000c1e1100 */
[----:B-----5:R-:W-:-:S05]  /*27b0*/  PRMT R56, R96, 0x8880, RZ ;  /* 0x0000888060387816 */ /* 0x020fca00000000ff */
[----:B------:R-:W-:-:S07]  /*27c0*/  IMAD R19, R56, R89, RZ ;  /* 0x0000005938137224 */ /* 0x000fce00078e02ff */
.L_x_52:
[----:B------:R-:W-:Y:S05]  /*27d0*/  BSYNC B1 ;  /* 0x0000000000017941 */ /* 0x000fea0003800000 */
.L_x_51:
        /* <DEDUP_REMOVED lines=11> */
.L_x_54:
[----:B------:R-:W-:Y:S05]  /*2890*/  BSYNC B1 ;  /* 0x0000000000017941 */ /* 0x000fea0003800000 */
.L_x_53:
[----:B------:R-:W-:Y:S01]  /*28a0*/  @!P4 IMAD R67, R67, R88, R19 ;  /* 0x000000584343c224 */ /* 0x000fe200078e0213 */
[----:B------:R-:W-:Y:S04]  /*28b0*/  BSSY B1, `(.L_x_55) ;  /* 0x0000006000017945 */ /* 0x000fe80003800000 */
[----:B------:R0:W-:Y:S01]  /*28c0*/  @!P4 STG.E.U8 desc[UR38][R4.64+0x11], R67 ;  /* 0x000011430400c986 */ /* 0x0001e2000c101126 */
[----:B------:R-:W-:Y:S05]  /*28d0*/  @P3 BRA `(.L_x_56) ;  /* 0x00000000000c3947 */ /* 0x000fea0003800000 */
[----:B------:R-:W5:Y:S02]  /*28e0*/  LDG.E.U8 R96, desc[UR38][R102.64+0x18] ;  /* 0x0000182666607981 */ /* 0x000f64000c1e1100 */
[----:B-----5:R-:W-:-:S05]  /*28f0*/  PRMT R56, R96, 0x8880, RZ ;  /* 0x0000888060387816 */ /* 0x020fca00000000ff */
[----:B------:R-:W-:-:S07]  /*2900*/  IMAD R19, R56, R89, RZ ;  /* 0x0000005938137224 */ /* 0x000fce00078e02ff */
.L_x_56:
[----:B------:R-:W-:Y:S05]  /*2910*/  BSYNC B1 ;  /* 0x0000000000017941 */ /* 0x000fea0003800000 */
.L_x_55:
[----:B--2---:R-:W-:Y:S01]  /*2920*/  @!P3 IMAD R57, R68, R88, R19 ;  /* 0x000000584439b224 */ /* 0x004fe200078e0213 */
[----:B------:R-:W-:Y:S04]  /*2930*/  BSSY B1, `(.L_x_57) ;  /* 0x0000006000017945 */ /* 0x000fe80003800000 */
[----:B------:R2:W-:Y:S01]  /*2940*/  @!P3 STG.E.U8 desc[UR38][R14.64+0x18], R57 ;  /* 0x000018390e00b986 */ /* 0x0005e2000c101126 */
[----:B------:R-:W-:Y:S05]  /*2950*/  @P5 BRA `(.L_x_58) ;  /* 0x00000000000c5947 */ /* 0x000fea0003800000 */
[----:B------:R-:W5:Y:S02]  /*2960*/  LDG.E.U8 R96, desc[UR38][R102.64+0x19] ;  /* 0x0000192666607981 */ /* 0x000f64000c1e1100 */
[----:B-----5:R-:W-:-:S05]  /*2970*/  PRMT R56, R96, 0x8880, RZ ;  /* 0x0000888060387816 */ /* 0x020fca00000000ff */
[----:B------:R-:W-:-:S07]  /*2980*/  IMAD R19, R56, R89, RZ ;  /* 0x0000005938137224 */ /* 0x000fce00078e02ff */
.L_x_58:
[----:B------:R-:W-:Y:S05]  /*2990*/  BSYNC B1 ;  /* 0x0000000000017941 */ /* 0x000fea0003800000 */
.L_x_57:
[----:B------:R-:W-:Y:S01]  /*29a0*/  @!P5 IMAD R69, R69, R88, R19 ;  /* 0x000000584545d224 */ /* 0x000fe200078e0213 */
[----:B------:R-:W-:Y:S04]  /*29b0*/  BSSY B1, `(.L_x_59) ;  /* 0x0000006000017945 */ /* 0x000fe80003800000 */
[----:B------:R0:W-:Y:S01]  /*29c0*/  @!P5 STG.E.U8 desc[UR38][R14.64+0x19], R69 ;  /* 0x000019450e00d986 */ /* 0x0001e2000c101126 */
[----:B------:R-:W-:Y:S05]  /*29d0*/  @P2 BRA `(.L_x_60) ;  /* 0x00000000000c2947 */ /* 0x000fea0003800000 */
[----:B------:R-:W5:Y:S02]  /*29e0*/  LDG.E.U8 R96, desc[UR38][R106.64+0x18] ;  /* 0x000018266a607981 */ /* 0x000f64000c1e1100 */
[----:B-----5:R-:W-:-:S05]  /*29f0*/  PRMT R56, R96, 0x8880, RZ ;  /* 0x0000888060387816 */ /* 0x020fca00000000ff */
[----:B------:R-:W-:-:S07]  /*2a00*/  IMAD R19, R56, R89, RZ ;  /* 0x0000005938137224 */ /* 0x000fce00078e02ff */
.L_x_60:
[----:B------:R-:W-:Y:S05]  /*2a10*/  BSYNC B1 ;  /* 0x0000000000017941 */ /* 0x000fea0003800000 */
.L_x_59:
        /* <DEDUP_REMOVED lines=11> */
.L_x_62:
[----:B------:R-:W-:Y:S05]  /*2ad0*/  BSYNC B1 ;  /* 0x0000000000017941 */ /* 0x000fea0003800000 */
.L_x_61:
[----:B------:R-:W-:Y:S01]  /*2ae0*/  @!P4 IMAD R71, R71, R88, R19 ;  /* 0x000000584747c224 */ /* 0x000fe200078e0213 */
[----:B------:R-:W-:Y:S04]  /*2af0*/  BSSY B1, `(.L_x_63) ;  /* 0x0000006000017945 */ /* 0x000fe80003800000 */
[----:B------:R0:W-:Y:S01]  /*2b00*/  @!P4 STG.E.U8 desc[UR38][R4.64+0x19], R71 ;  /* 0x000019470400c986 */ /* 0x0001e2000c101126 */
[----:B------:R-:W-:Y:S05]  /*2b10*/  @P3 BRA `(.L_x_64) ;  /* 0x00000000000c3947 */ /* 0x000fea0003800000 */
[----:B------:R-:W5:Y:S02]  /*2b20*/  LDG.E.U8 R96, desc[UR38][R102.64+0x20] ;  /* 0x0000202666607981 */ /* 0x000f64000c1e1100 */
[----:B-----5:R-:W-:-:S05]  /*2b30*/  PRMT R56, R96, 0x8880, RZ ;  /* 0x0000888060387816 */ /* 0x020fca00000000ff */
[----:B------:R-:W-:-:S07]  /*2b40*/  IMAD R19, R56, R89, RZ ;  /* 0x0000005938137224 */ /* 0x000fce00078e02ff */
.L_x_64:
[----:B------:R-:W-:Y:S05]  /*2b50*/  BSYNC B1 ;  /* 0x0000000000017941 */ /* 0x000fea0003800000 */
.L_x_63:
[----:B--2---:R-:W-:Y:S01]  /*2b60*/  @!P3 IMAD R57, R72, R88, R19 ;  /* 0x000000584839b224 */ /* 0x004fe200078e0213 */
[----:B------:R-:W-:Y:S04]  /*2b70*/  BSSY B1, `(.L_x_65) ;  /* 0x0000006000017945 */ /* 0x000fe80003800000 */
[----:B------:R2:W-:Y:S01]  /*2b80*/  @!P3 STG.E.U8 desc[UR38][R14.64+0x20], R57 ;  /* 0x000020390e00b986 */ /* 0x0005e2000c101126 */
[----:B------:R-:W-:Y:S05]  /*2b90*/  @P5 BRA `(.L_x_66) ;  /* 0x00000000000c5947 */ /* 0x000fea0003800000 */
[----:B------:R-:W5:Y:S02]  /*2ba0*/  LDG.E.U8 R96, desc[UR38][R102.64+0x21] ;  /* 0x0000212666607981 */ /* 0x000f64000c1e1100 */
[----:B-----5:R-:W-:-:S05]  /*2bb0*/  PRMT R56, R96, 0x8880, RZ ;  /* 0x0000888060387816 */ /* 0x020fca00000000ff */
[----:B------:R-:W-:-:S07]  /*2bc0*/  IMAD R19, R56, R89, RZ ;  /* 0x0000005938137224 */ /* 0x000fce00078e02ff */
.L_x_66:
[----:B------:R-:W-:Y:S05]  /*2bd0*/  BSYNC B1 ;  /* 0x0000000000017941 */ /* 0x000fea0003800000 */
.L_x_65:
[----:B------:R-:W-:Y:S01]  /*2be0*/  @!P5 IMAD R73, R73, R88, R19 ;  /* 0x000000584949d224 */ /* 0x000fe200078e0213 */
[----:B------:R-:W-:Y:S04]  /*2bf0*/  BSSY B1, `(.L_x_67) ;  /* 0x0000006000017945 */ /* 0x000fe80003800000 */
[----:B------:R0:W-:Y:S01]  /*2c00*/  @!P5 STG.E.U8 desc[UR38][R14.64+0x21], R73 ;  /* 0x000021490e00d986 */ /* 0x0001e2000c101126 */
[----:B------:R-:W-:Y:S05]  /*2c10*/  @P2 BRA `(.L_x_68) ;  /* 0x00000000000c2947 */ /* 0x000fea0003800000 */
[----:B------:R-:W5:Y:S02]  /*2c20*/  LDG.E.U8 R96, desc[UR38][R106.64+0x20] ;  /* 0x000020266a607981 */ /* 0x000f64000c1e1100 */
[----:B-----5:R-:W-:-:S05]  /*2c30*/  PRMT R56, R96, 0x8880, RZ ;  /* 0x0000888060387816 */ /* 0x020fca00000000ff */
[----:B------:R-:W-:-:S07]  /*2c40*/  IMAD R19, R56, R89, RZ ;  /* 0x0000005938137224 */ /* 0x000fce00078e02ff */
.L_x_68:
[----:B------:R-:W-:Y:S05]  /*2c50*/  BSYNC B1 ;  /* 0x0000000000017941 */ /* 0x000fea0003800000 */
.L_x_67:
        /* <DEDUP_REMOVED lines=11> */
.L_x_70:
[----:B------:R-:W-:Y:S05]  /*2d10*/  BSYNC B1 ;  /* 0x0000000000017941 */ /* 0x000fea0003800000 */
.L_x_69:
[----:B------:R-:W-:Y:S01]  /*2d20*/  @!P4 IMAD R75, R75, R88, R19 ;  /* 0x000000584b4bc224 */ /* 0x000fe200078e0213 */
[----:B------:R-:W-:Y:S04]  /*2d30*/  BSSY B1, `(.L_x_71) ;  /* 0x0000006000017945 */ /* 0x000fe80003800000 */
[----:B------:R0:W-:Y:S01]  /*2d40*/  @!P4 STG.E.U8 desc[UR38][R4.64+0x21], R75 ;  /* 0x0000214b0400c986 */ /* 0x0001e2000c101126 */
[----:B------:R-:W-:Y:S05]  /*2d50*/  @P3 BRA `(.L_x_72) ;  /* 0x00000000000c3947 */ /* 0x000fea0003800000 */
[----:B------:R-:W5:Y:S02]  /*2d60*/  LDG.E.U8 R96, desc[UR38][R102.64+0x28] ;  /* 0x0000282666607981 */ /* 0x000f64000c1e1100 */
[----:B-----5:R-:W-:-:S05]  /*2d70*/  PRMT R56, R96, 0x8880, RZ ;  /* 0x0000888060387816 */ /* 0x020fca00000000ff */
[----:B------:R-:W-:-:S07]  /*2d80*/  IMAD R19, R56, R89, RZ ;  /* 0x0000005938137224 */ /* 0x000fce00078e02ff */
.L_x_72:
[----:B------:R-:W-:Y:S05]  /*2d90*/  BSYNC B1 ;  /* 0x0000000000017941 */ /* 0x000fea0003800000 */
.L_x_71:
[----:B--2---:R-:W-:Y:S01]  /*2da0*/  @!P3 IMAD R57, R76, R88, R19 ;  /* 0x000000584c39b224 */ /* 0x004fe200078e0213 */
[----:B------:R-:W-:Y:S04]  /*2db0*/  BSSY B1, `(.L_x_73) ;  /* 0x0000006000017945 */ /* 0x000fe80003800000 */
[----:B------:R2:W-:Y:S01]  /*2dc0*/  @!P3 STG.E.U8 desc[UR38][R14.64+0x28], R57 ;  /* 0x000028390e00b986 */ /* 0x0005e2000c101126 */
[----:B------:R-:W-:Y:S05]  /*2dd0*/  @P5 BRA `(.L_x_74) ;  /* 0x00000000000c5947 */ /* 0x000fea0003800000 */
[----:B------:R-:W5:Y:S02]  /*2de0*/  LDG.E.U8 R96, desc[UR38][R102.64+0x29] ;  /* 0x0000292666607981 */ /* 0x000f64000c1e1100 */
[----:B-----5:R-:W-:-:S05]  /*2df0*/  PRMT R56, R96, 0x8880, RZ ;  /* 0x0000888060387816 */ /* 0x020fca00000000ff */
[----:B------:R-:W-:-:S07]  /*2e00*/  IMAD R19, R56, R89, RZ ;  /* 0x0000005938137224 */ /* 0x000fce00078e02ff */
.L_x_74:
[----:B------:R-:W-:Y:S05]  /*2e10*/  BSYNC B1 ;  /* 0x0000000000017941 */ /* 0x000fea0003800000 */
.L_x_73:
[----:B------:R-:W-:Y:S01]  /*2e20*/  @!P5 IMAD R77, R77, R88, R19 ;  /* 0x000000584d4dd224 */ /* 0x000fe200078e0213 */
[----:B------:R-:W-:Y:S04]  /*2e30*/  BSSY B1, `(.L_x_75) ;  /* 0x0000006000017945 */ /* 0x000fe80003800000 */
[----:B------:R0:W-:Y:S01]  /*2e40*/  @!P5 STG.E.U8 desc[UR38][R14.64+0x29], R77 ;  /* 0x0000294d0e00d986 */ /* 0x0001e2000c101126 */
[----:B------:R-:W-:Y:S05]  /*2e50*/  @P2 BRA `(.L_x_76) ;  /* 0x00000000000c2947 */ /* 0x000fea0003800000 */
[----:B------:R-:W5:Y:S02]  /*2e60*/  LDG.E.U8 R96, desc[UR38][R106.64+0x28] ;  /* 0x000028266a607981 */ /* 0x000f64000c1e1100 */
[----:B-----5:R-:W-:-:S05]  /*2e70*/  PRMT R56, R96, 0x8880, RZ ;  /* 0x0000888060387816 */ /* 0x020fca00000000ff */
[----:B------:R-:W-:-:S07]  /*2e80*/  IMAD R19, R56, R89, RZ ;  /* 0x0000005938137224 */ /* 0x000fce00078e02ff */
.L_x_76:
[----:B------:R-:W-:Y:S05]  /*2e90*/  BSYNC B1 ;  /* 0x0000000000017941 */ /* 0x000fea0003800000 */
.L_x_75:
        /* <DEDUP_REMOVED lines=11> */
.L_x_78:
[----:B------:R-:W-:Y:S05]  /*2f50*/  BSYNC B1 ;  /* 0x0000000000017941 */ /* 0x000fea0003800000 */
.L_x_77:
[----:B------:R-:W-:Y:S01]  /*2f60*/  @!P4 IMAD R79, R79, R88, R19 ;  /* 0x000000584f4fc224 */ /* 0x000fe200078e0213 */
[----:B------:R-:W-:Y:S04]  /*2f70*/  BSSY B1, `(.L_x_79) ;  /* 0x0000006000017945 */ /* 0x000fe80003800000 */
[----:B------:R0:W-:Y:S01]  /*2f80*/  @!P4 STG.E.U8 desc[UR38][R4.64+0x29], R79 ;  /* 0x0000294f0400c986 */ /* 0x0001e2000c101126 */
[----:B------:R-:W-:Y:S05]  /*2f90*/  @P3 BRA `(.L_x_80) ;  /* 0x00000000000c3947 */ /* 0x000fea0003800000 */
[----:B------:R-:W5:Y:S02]  /*2fa0*/  LDG.E.U8 R96, desc[UR38][R102.64+0x30] ;  /* 0x0000302666607981 */ /* 0x000f64000c1e1100 */
[----:B-----5:R-:W-:-:S05]  /*2fb0*/  PRMT R56, R96, 0x8880, RZ ;  /* 0x0000888060387816 */ /* 0x020fca00000000ff */
[----:B------:R-:W-:-:S07]  /*2fc0*/  IMAD R19, R56, R89, RZ ;  /* 0x0000005938137224 */ /* 0x000fce00078e02ff */
.L_x_80:
[----:B------:R-:W-:Y:S05]  /*2fd0*/  BSYNC B1 ;  /* 0x0000000000017941 */ /* 0x000fea0003800000 */
.L_x_79:
[----:B--2---:R-:W-:Y:S01]  /*2fe0*/  @!P3 IMAD R57, R80, R88, R19 ;  /* 0x000000585039b224 */ /* 0x004fe200078e0213 */
[----:B------:R-:W-:Y:S04]  /*2ff0*/  BSSY B1, `(.L_x_81) ;  /* 0x0000006000017945 */ /* 0x000fe80003800000 */
[----:B------:R2:W-:Y:S01]  /*3000*/  @!P3 STG.E.U8 desc[UR38][R14.64+0x30], R57 ;  /* 0x000030390e00b986 */ /* 0x0005e2000c101126 */
[----:B------:R-:W-:Y:S05]  /*3010*/  @P5 BRA `(.L_x_82) ;  /* 0x00000000000c5947 */ /* 0x000fea0003800000 */
[----:B------:R-:W5:Y:S02]  /*3020*/  LDG.E.U8 R96, desc[UR38][R102.64+0x31] ;  /* 0x0000312666607981 */ /* 0x000f64000c1e1100 */
[----:B-----5:R-:W-:-:S05]  /*3030*/  PRMT R56, R96, 0x8880, RZ ;  /* 0x0000888060387816 */ /* 0x020fca00000000ff */
[----:B------:R-:W-:-:S07]  /*3040*/  IMAD R19, R56, R89, RZ ;  /* 0x0000005938137224 */ /* 0x000fce00078e02ff */
.L_x_82:
[----:B------:R-:W-:Y:S05]  /*3050*/  BSYNC B1 ;  /* 0x0000000000017941 */ /* 0x000fea0003800000 */
.L_x_81:
[----:B------:R-:W-:Y:S01]  /*3060*/  @!P5 IMAD R81, R81, R88, R19 ;  /* 0x000000585151d224 */ /* 0x000fe200078e0213 */
[----:B------:R-:W-:Y:S04]  /*3070*/  BSSY B1, `(.L_x_83) ;  /* 0x0000006000017945 */ /* 0x000fe80003800000 */
[----:B------:R0:W-:Y:S01]  /*3080*/  @!P5 STG.E.U8 desc[UR38][R14.64+0x31], R81 ;  /* 0x000031510e00d986 */ /* 0x0001e2000c101126 */
[----:B------:R-:W-:Y:S05]  /*3090*/  @P2 BRA `(.L_x_84) ;  /* 0x00000000000c2947 */ /* 0x000fea0003800000 */
[----:B------:R-:W5:Y:S02]  /*30a0*/  LDG.E.U8 R96, desc[UR38][R106.64+0x30] ;  /* 0x000030266a607981 */ /* 0x000f64000c1e1100 */
[----:B-----5:R-:W-:-:S05]  /*30b0*/  PRMT R56, R96, 0x8880, RZ ;  /* 0x0000888060387816 */ /* 0x020fca00000000ff */
[----:B------:R-:W-:-:S07]  /*30c0*/  IMAD R19, R56, R89, RZ ;  /* 0x0000005938137224 */ /* 0x000fce00078e02ff */
.L_x_84:
[----:B------:R-:W-:Y:S05]  /*30d0*/  BSYNC B1 ;  /* 0x0000000000017941 */ /* 0x000fea0003800000 */
.L_x_83:
[C---:B------:R-:W-:Y:S01]  /*30e0*/  ISETP.LT.OR P4, PT, R3.reuse, 0x32, !P1 ;  /* 0x000000320300780c */ /* 0x040fe20004f81670 */
[----:B--2---:R-:W-:Y:S01]  /*30f0*/  @!P2 IMAD R57, R82, R88, R19 ;  /* 0x000000585239a224 */ /* 0x004fe200078e0213 */
[----:B------:R-:W-:Y:S01]  /*3100*/  BSSY B1, `(.L_x_85) ;  /* 0x000000b000017945 */ /* 0x000fe20003800000 */
[C---:B------:R-:W-:Y:S02]  /*3110*/  ISETP.LT.OR P3, PT, R3.reuse, 0x39, !P0 ;  /* 0x000000390300780c */ /* 0x040fe40004761670 */
[----:B---3--:R-:W-:Y:S01]  /*3120*/  IADD3 R59, P5, R10, 0x80, RZ ;  /* 0x000000800a3b7810 */ /* 0x008fe20007fbe0ff */
[----:B------:R2:W-:Y:S01]  /*3130*/  @!P2 STG.E.U8 desc[UR38][R4.64+0x30], R57 ;  /* 0x000030390400a986 */ /* 0x0005e2000c101126 */
[C---:B------:R-:W-:Y:S02]  /*3140*/  ISETP.LT.OR P2, PT, R3.reuse, 0x39, !P1 ;  /* 0x000000390300780c */ /* 0x040fe40004f41670 */
[C---:B------:R-:W-:Y:S02]  /*3150*/  ISETP.LT.OR P0, PT, R3.reuse, 0x3a, !P0 ;  /* 0x0000003a0300780c */ /* 0x040fe40004701670 */
[----:B------:R-:W-:-:S02]  /*3160*/  ISETP.LT.OR P1, PT, R3, 0x3a, !P1 ;  /* 0x0000003a0300780c */ /* 0x000fc40004f21670 */
[----:B------:R-:W-:Y:S11]  /*3170*/  @P4 BRA `(.L_x_86) ;  /* 0x00000000000c4947 */ /* 0x000ff60003800000 */
[----:B------:R-:W3:Y:S02]  /*3180*/  LDG.E.U8 R96, desc[UR38][R106.64+0x31] ;  /* 0x000031266a607981 */ /* 0x000ee4000c1e1100 */
[----:B---3--:R-:W-:-:S05]  /*3190*/  PRMT R56, R96, 0x8880, RZ ;  /* 0x0000888060387816 */ /* 0x008fca00000000ff */
[----:B------:R-:W-:-:S07]  /*31a0*/  IMAD R19, R56, R89, RZ ;  /* 0x0000005938137224 */ /* 0x000fce00078e02ff */
.L_x_86:
[----:B------:R-:W-:Y:S05]  /*31b0*/  BSYNC B1 ;  /* 0x0000000000017941 */ /* 0x000fea0003800000 */
.L_x_85:
[----:B------:R-:W-:Y:S01]  /*31c0*/  @!P4 IMAD R83, R83, R88, R19 ;  /* 0x000000585353c224 */ /* 0x000fe200078e0213 */
[----:B------:R-:W-:Y:S04]  /*31d0*/  BSSY B1, `(.L_x_87) ;  /* 0x0000006000017945 */ /* 0x000fe80003800000 */
[----:B------:R3:W-:Y:S01]  /*31e0*/  @!P4 STG.E.U8 desc[UR38][R4.64+0x31], R83 ;  /* 0x000031530400c986 */ /* 0x0007e2000c101126 */
[----:B------:R-:W-:Y:S05]  /*31f0*/  @P3 BRA `(.L_x_88) ;  /* 0x00000000000c3947 */ /* 0x000fea0003800000 */
[----:B------:R-:W5:Y:S02]  /*3200*/  LDG.E.U8 R96, desc[UR38][R102.64+0x38] ;  /* 0x0000382666607981 */ /* 0x000f64000c1e1100 */
[----:B-----5:R-:W-:-:S05]  /*3210*/  PRMT R56, R96, 0x8880, RZ ;  /* 0x0000888060387816 */ /* 0x020fca00000000ff */
[----:B------:R-:W-:-:S07]  /*3220*/  IMAD R19, R56, R89, RZ ;  /* 0x0000005938137224 */ /* 0x000fce00078e02ff */
.L_x_88:
[----:B------:R-:W-:Y:S05]  /*3230*/  BSYNC B1 ;  /* 0x0000000000017941 */ /* 0x000fea0003800000 */
.L_x_87:
[----:B--2---:R-:W-:Y:S01]  /*3240*/  @!P3 IMAD R57, R84, R88, R19 ;  /* 0x000000585439b224 */ /* 0x004fe200078e0213 */
[----:B------:R-:W-:Y:S01]  /*3250*/  BSSY B1, `(.L_x_89) ;  /* 0x0000007000017945 */ /* 0x000fe20003800000 */
[----:B------:R-:W-:-:S03]  /*3260*/  IMAD.X R11, RZ, RZ, R11, P5 ;  /* 0x000000ffff0b7224 */ /* 0x000fc600028e060b */
[----:B------:R2:W-:Y:S01]  /*3270*/  @!P3 STG.E.U8 desc[UR38][R14.64+0x38], R57 ;  /* 0x000038390e00b986 */ /* 0x0005e2000c101126 */
[----:B------:R-:W-:Y:S05]  /*3280*/  @P0 BRA `(.L_x_90) ;  /* 0x00000000000c0947 */ /* 0x000fea0003800000 */
[----:B------:R-:W5:Y:S02]  /*3290*/  LDG.E.U8 R96, desc[UR38][R102.64+0x39] ;  /* 0x0000392666607981 */ /* 0x000f64000c1e1100 */
[----:B-----5:R-:W-:-:S05]  /*32a0*/  PRMT R10, R96, 0x8880, RZ ;  /* 0x00008880600a7816 */ /* 0x020fca00000000ff */
[----:B------:R-:W-:-:S07]  /*32b0*/  IMAD R19, R10, R89, RZ ;  /* 0x000000590a137224 */ /* 0x000fce00078e02ff */
.L_x_90:
[----:B------:R-:W-:Y:S05]  /*32c0*/  BSYNC B1 ;  /* 0x0000000000017941 */ /* 0x000fea0003800000 */
.L_x_89:
[----:B------:R-:W-:Y:S01]  /*32d0*/  @!P0 IMAD R85, R85, R88, R19 ;  /* 0x0000005855558224 */ /* 0x000fe200078e0213 */
[----:B------:R-:W-:Y:S01]  /*32e0*/  BSSY B1, `(.L_x_91) ;  /* 0x0000007000017945 */ /* 0x000fe20003800000 */
[----:B------:R-:W-:-:S03]  /*32f0*/  IMAD R56, R11, R100, RZ ;  /* 0x000000640b387224 */ /* 0x000fc600078e02ff */
[----:B------:R0:W-:Y:S01]  /*3300*/  @!P0 STG.E.U8 desc[UR38][R14.64+0x39], R85 ;  /* 0x000039550e008986 */ /* 0x0001e2000c101126 */
[----:B------:R-:W-:Y:S05]  /*3310*/  @P2 BRA `(.L_x_92) ;  /* 0x00000000000c2947 */ /* 0x000fea0003800000 */
[----:B------:R-:W5:Y:S02]  /*3320*/  LDG.E.U8 R96, desc[UR38][R106.64+0x38] ;  /* 0x000038266a607981 */ /* 0x000f64000c1e1100 */
[----:B-----5:R-:W-:-:S05]  /*3330*/  PRMT R10, R96, 0x8880, RZ ;  /* 0x00008880600a7816 */ /* 0x020fca00000000ff */
[----:B------:R-:W-:-:S07]  /*3340*/  IMAD R19, R10, R89, RZ ;  /* 0x000000590a137224 */ /* 0x000fce00078e02ff */
.L_x_92:
[----:B------:R-:W-:Y:S05]  /*3350*/  BSYNC B1 ;  /* 0x0000000000017941 */ /* 0x000fea0003800000 */
.L_x_91:
[----:B------:R-:W-:Y:S01]  /*3360*/  @!P2 IMAD R11, R86, R88, R19 ;  /* 0x00000058560ba224 */ /* 0x000fe200078e0213 */
[----:B------:R-:W-:Y:S01]  /*3370*/  BSSY B1, `(.L_x_93) ;  /* 0x0000009000017945 */ /* 0x000fe20003800000 */
[C---:B012-4-:R-:W-:Y:S02]  /*3380*/  IMAD R15, R59.reuse, R101, R56 ;  /* 0x000000653b0f7224 */ /* 0x057fe400078e0238 */
[CC--:B------:R-:W-:Y:S01]  /*3390*/  IMAD.WIDE.U32 R104, R59.reuse, R100.reuse, R104 ;  /* 0x000000643b687225 */ /* 0x0c0fe200078e0068 */
[----:B------:R0:W-:Y:S03]  /*33a0*/  @!P2 STG.E.U8 desc[UR38][R4.64+0x38], R11 ;  /* 0x0000380b0400a986 */ /* 0x0001e6000c101126 */
[----:B------:R-:W-:Y:S01]  /*33b0*/  IMAD.WIDE.U32 R100, R59, R100, R98 ;  /* 0x000000643b647225 */ /* 0x000fe200078e0062 */
[----:B------:R-:W-:Y:S06]  /*33c0*/  @P1 BRA `(.L_x_94) ;  /* 0x00000000000c1947 */ /* 0x000fec0003800000 */
[----:B------:R-:W2:Y:S02]  /*33d0*/  LDG.E.U8 R96, desc[UR38][R106.64+0x39] ;  /* 0x000039266a607981 */ /* 0x000ea4000c1e1100 */
[----:B--2---:R-:W-:-:S05]  /*33e0*/  PRMT R10, R96, 0x8880, RZ ;  /* 0x00008880600a7816 */ /* 0x004fca00000000ff */
[----:B------:R-:W-:-:S07]  /*33f0*/  IMAD R19, R10, R89, RZ ;  /* 0x000000590a137224 */ /* 0x000fce00078e02ff */
.L_x_94:
[----:B------:R-:W-:Y:S05]  /*3400*/  BSYNC B1 ;  /* 0x0000000000017941 */ /* 0x000fea0003800000 */
.L_x_93:
[----:B------:R-:W-:Y:S01]  /*3410*/  @!P1 IMAD R87, R87, R88, R19 ;  /* 0x0000005857579224 */ /* 0x000fe200078e0213 */
[----:B------:R-:W-:Y:S01]  /*3420*/  ISETP.GE.AND P2, PT, R97, 0x81, PT ;  /* 0x000000816100780c */ /* 0x000fe20003f46270 */
[----:B------:R-:W-:Y:S01]  /*3430*/  BSSY B1, `(.L_x_95) ;  /* 0x000000c000017945 */ /* 0x000fe20003800000 */
[----:B------:R-:W-:Y:S02]  /*3440*/  IADD3 R10, P5, R100, R12, RZ ;  /* 0x0000000c640a7210 */ /* 0x000fe40007fbe0ff */
[----:B------:R1:W-:Y:S01]  /*3450*/  @!P1 STG.E.U8 desc[UR38][R4.64+0x39], R87 ;  /* 0x0000395704009986 */ /* 0x0003e2000c101126 */
[----:B------:R-:W-:Y:S02]  /*3460*/  ISETP.LT.OR P1, PT, R3, 0x1, !P2 ;  /* 0x000000010300780c */ /* 0x000fe40005721670 */
[----:B0-----:R-:W-:Y:S02]  /*3470*/  IADD3.X R11, R13, R101, R15, P5, !PT ;  /* 0x000000650d0b7210 */ /* 0x001fe40002ffe40f */
[----:B------:R-:W-:-:S02]  /*3480*/  ISETP.GE.AND P0, PT, R97, 0x89, PT ;  /* 0x000000896100780c */ /* 0x000fc40003f06270 */
[----:B------:R-:W-:Y:S02]  /*3490*/  IADD3 R12, P4, P3, R20, R12, R104 ;  /* 0x0000000c140c7210 */ /* 0x000fe40007b9e068 */
[----:B------:R-:W-:-:S05]  /*34a0*/  ISETP.LT.OR P5, PT, R3, 0x2, !P2 ;  /* 0x000000020300780c */ /* 0x000fca00057a1670 */
[----:B-1----:R-:W-:Y:S08]  /*34b0*/  @P1 BRA `(.L_x_96) ;  /* 0x00000000000c1947 */ /* 0x002ff00003800000 */
[----:B------:R-:W3:Y:S02]  /*34c0*/  LDG.E.U8 R96, desc[UR38][R10.64] ;  /* 0x000000260a607981 */ /* 0x000ee4000c1e1100 */
[----:B---3--:R-:W-:-:S05]  /*34d0*/  PRMT R4, R96, 0x8880, RZ ;  /* 0x0000888060047816 */ /* 0x008fca00000000ff */
[----:B------:R-:W-:-:S07]  /*34e0*/  IMAD R19, R4, R89, RZ ;  /* 0x0000005904137224 */ /* 0x000fce00078e02ff */
.L_x_96:
[----:B------:R-:W-:Y:S05]  /*34f0*/  BSYNC B1 ;  /* 0x0000000000017941 */ /* 0x000fea0003800000 */
.L_x_95:
[----:B---3--:R-:W-:Y:S01]  /*3500*/  @!P1 IMAD R5, R24, R88, R19 ;  /* 0x0000005818059224 */ /* 0x008fe200078e0213 */
[----:B------:R-:W-:Y:S01]  /*3510*/  BSSY B1, `(.L_x_97) ;  /* 0x0000007000017945 */ /* 0x000fe20003800000 */
[----:B------:R-:W-:-:S03]  /*3520*/  IMAD.IADD R104, R15, 0x1, R105 ;  /* 0x000000010f687824 */ /* 0x000fc600078e0269 */
[----:B------:R0:W-:Y:S01]  /*3530*/  @!P1 STG.E.U8 desc[UR38][R6.64], R5 ;  /* 0x0000000506009986 */ /* 0x0001e2000c101126 */
[----:B------:R-:W-:Y:S05]  /*3540*/  @P5 BRA `(.L_x_98) ;  /* 0x00000000000c5947 */ /* 0x000fea0003800000 */
[----:B------:R-:W2:Y:S02]  /*3550*/  LDG.E.U8 R96, desc[UR38][R10.64+0x1] ;  /* 0x000001260a607981 */ /* 0x000ea4000c1e1100 */
[----:B--2---:R-:W-:-:S05]  /*3560*/  PRMT R4, R96, 0x8880, RZ ;  /* 0x0000888060047816 */ /* 0x004fca00000000ff */
[----:B------:R-:W-:-:S07]  /*3570*/  IMAD R19, R4, R89, RZ ;  /* 0x0000005904137224 */ /* 0x000fce00078e02ff */
.L_x_98:
[----:B------:R-:W-:Y:S05]  /*3580*/  BSYNC B1 ;  /* 0x0000000000017941 */ /* 0x000fea0003800000 */
.L_x_97:
[----:B------:R-:W-:Y:S01]  /*3590*/  ISETP.LT.OR P1, PT, R3, 0x1, !P0 ;  /* 0x000000010300780c */ /* 0x000fe20004721670 */
[----:B------:R-:W-:Y:S01]  /*35a0*/  @!P5 IMAD R25, R25, R88, R19 ;  /* 0x000000581919d224 */ /* 0x000fe200078e0213 */
[----:B------:R-:W-:Y:S01]  /*35b0*/  BSSY B1, `(.L_x_99) ;  /* 0x000000a000017945 */ /* 0x000fe20003800000 */
[----:B------:R-:W-:Y:S02]  /*35c0*/  IADD3.X R13, R99, R13, R104, P4, P3 ;  /* 0x0000000d630d7210 */ /* 0x000fe400027e6468 */
[C---:B------:R-:W-:Y:S01]  /*35d0*/  ISETP.LT.OR P4, PT, R3.reuse, 0x2, !P0 ;  /* 0x000000020300780c */ /* 0x040fe20004781670 */
[----:B------:R1:W-:Y:S01]  /*35e0*/  @!P5 STG.E.U8 desc[UR38][R6.64+0x1], R25 ;  /* 0x000001190600d986 */ /* 0x0003e2000c101126 */
[C---:B------:R-:W-:Y:S02]  /*35f0*/  ISETP.LT.OR P5, PT, R3.reuse, 0x9, !P2 ;  /* 0x000000090300780c */ /* 0x040fe400057a1670 */
[----:B------:R-:W-:-:S04]  /*3600*/  ISETP.LT.OR P3, PT, R3, 0xa, !P2 ;  /* 0x0000000a0300780c */ /* 0x000fc80005761670 */
[----:B------:R-:W-:Y:S09]  /*3610*/  @P1 BRA `(.L_x_100) ;  /* 0x00000000000c1947 */ /* 0x000ff20003800000 */
[----:B------:R-:W2:Y:S02]  /*3620*/  LDG.E.U8 R96, desc[UR38][R12.64] ;  /* 0x000000260c607981 */ /* 0x000ea4000c1e1100 */
[----:B--2---:R-:W-:-:S05]  /*3630*/  PRMT R4, R96, 0x8880, RZ ;  /* 0x0000888060047816 */ /* 0x004fca00000000ff */
[----:B------:R-:W-:-:S07]  /*3640*/  IMAD R19, R4, R89, RZ ;  /* 0x0000005904137224 */ /* 0x000fce00078e02ff */
.L_x_100:
[----:B------:R-:W-:Y:S05]  /*3650*/  BSYNC B1 ;  /* 0x0000000000017941 */ /* 0x000fea0003800000 */
.L_x_99:
[----:B0-----:R-:W-:Y:S01]  /*3660*/  @!P1 IMAD R5, R26, R88, R19 ;  /* 0x000000581a059224 */ /* 0x001fe200078e0213 */
[----:B------:R-:W-:Y:S04]  /*3670*/  BSSY B1, `(.L_x_101) ;  /* 0x0000006000017945 */ /* 0x000fe80003800000 */
[----:B------:R0:W-:Y:S01]  /*3680*/  @!P1 STG.E.U8 desc[UR38][R8.64], R5 ;  /* 0x0000000508009986 */ /* 0x0001e2000c101126 */
[----:B------:R-:W-:Y:S05]  /*3690*/  @P4 BRA `(.L_x_102) ;  /* 0x00000000000c4947 */ /* 0x000fea0003800000 */
[----:B------:R-:W2:Y:S02]  /*36a0*/  LDG.E.U8 R96, desc[UR38][R12.64+0x1] ;  /* 0x000001260c607981 */ /* 0x000ea4000c1e1100 */
[----:B--2---:R-:W-:-:S05]  /*36b0*/  PRMT R4, R96, 0x8880, RZ ;  /* 0x0000888060047816 */ /* 0x004fca00000000ff */
[----:B------:R-:W-:-:S07]  /*36c0*/  IMAD R19, R4, R89, RZ ;  /* 0x0000005904137224 */ /* 0x000fce00078e02ff */
.L_x_102:
[----:B------:R-:W-:Y:S05]  /*36d0*/  BSYNC B1 ;  /* 0x0000000000017941 */ /* 0x000fea0003800000 */
.L_x_101:
[----:B------:R-:W-:Y:S01]  /*36e0*/  @!P4 IMAD R27, R27, R88, R19 ;  /* 0x000000581b1bc224 */ /* 0x000fe200078e0213 */
[----:B------:R-:W-:Y:S04]  /*36f0*/  BSSY B1, `(.L_x_103) ;  /* 0x0000006000017945 */ /* 0x000fe80003800000 */
[----:B------:R2:W-:Y:S01]  /*3700*/  @!P4 STG.E.U8 desc[UR38][R8.64+0x1], R27 ;  /* 0x0000011b0800c986 */ /* 0x0005e2000c101126 */
[----:B------:R-:W-:Y:S05]  /*3710*/  @P5 BRA `(.L_x_104) ;  /* 0x00000000000c5947 */ /* 0x000fea0003800000 */
[----:B------:R-:W3:Y:S02]  /*3720*/  LDG.E.U8 R96, desc[UR38][R10.64+0x8] ;  /* 0x000008260a607981 */ /* 0x000ee4000c1e1100 */
[----:B---3--:R-:W-:-:S05]  /*3730*/  PRMT R4, R96, 0x8880, RZ ;  /* 0x0000888060047816 */ /* 0x008fca00000000ff */
[----:B------:R-:W-:-:S07]  /*3740*/  IMAD R19, R4, R89, RZ ;  /* 0x0000005904137224 */ /* 0x000fce00078e02ff */
.L_x_104:
[----:B------:R-:W-:Y:S05]  /*3750*/  BSYNC B1 ;  /* 0x0000000000017941 */ /* 0x000fea0003800000 */
.L_x_103:
[----:B0-----:R-:W-:Y:S01]  /*3760*/  @!P5 IMAD R5, R28, R88, R19 ;  /* 0x000000581c05d224 */ /* 0x001fe200078e0213 */
[----:B------:R-:W-:Y:S04]  /*3770*/  BSSY B1, `(.L_x_105) ;  /* 0x0000006000017945 */ /* 0x000fe80003800000 */
[----:B------:R0:W-:Y:S01]  /*3780*/  @!P5 STG.E.U8 desc[UR38][R6.64+0x8], R5 ;  /* 0x000008050600d986 */ /* 0x0001e2000c101126 */
[----:B------:R-:W-:Y:S05]  /*3790*/  @P3 BRA `(.L_x_106) ;  /* 0x00000000000c3947 */ /* 0x000fea0003800000 */
[----:B------:R-:W3:Y:S02]  /*37a0*/  LDG.E.U8 R96, desc[UR38][R10.64+0x9] ;  /* 0x000009260a607981 */ /* 0x000ee4000c1e1100 */
[----:B---3--:R-:W-:-:S05]  /*37b0*/  PRMT R4, R96, 0x8880, RZ ;  /* 0x0000888060047816 */ /* 0x008fca00000000ff */
[----:B------:R-:W-:-:S07]  /*37c0*/  IMAD R19, R4, R89, RZ ;  /* 0x0000005904137224 */ /* 0x000fce00078e02ff */
.L_x_106:
[----:B------:R-:W-:Y:S05]  /*37d0*/  BSYNC B1 ;  /* 0x0000000000017941 */ /* 0x000fea0003800000 */
.L_x_105:
[----:B------:R-:W-:Y:S01]  /*37e0*/  ISETP.LT.OR P5, PT, R3, 0x9, !P0 ;  /* 0x000000090300780c */ /* 0x000fe200047a1670 */
[----:B------:R-:W-:Y:S01]  /*37f0*/  @!P3 IMAD R29, R29, R88, R19 ;  /* 0x000000581d1db224 */ /* 0x000fe200078e0213 */
[----:B------:R-:W-:Y:S01]  /*3800*/  BSSY B1, `(.L_x_107) ;  /* 0x0000009000017945 */ /* 0x000fe20003800000 */
[C---:B------:R-:W-:Y:S02]  /*3810*/  ISETP.LT.OR P4, PT, R3.reuse, 0xa, !P0 ;  /* 0x0000000a0300780c */ /* 0x040fe40004781670 */
[C---:B------:R-:W-:Y:S01]  /*3820*/  ISETP.LT.OR P1, PT, R3.reuse, 0x12, !P2 ;  /* 0x000000120300780c */ /* 0x040fe20005721670 */
[----:B------:R3:W-:Y:S01]  /*3830*/  @!P3 STG.E.U8 desc[UR38][R6.64+0x9], R29 ;  /* 0x0000091d0600b986 */ /* 0x0007e2000c101126 */
[----:B------:R-:W-:-:S06]  /*3840*/  ISETP.LT.OR P3, PT, R3, 0x11, !P2 ;  /* 0x000000110300780c */ /* 0x000fcc0005761670 */
[----:B------:R-:W-:Y:S07]  /*3850*/  @P5 BRA `(.L_x_108) ;  /* 0x00000000000c5947 */ /* 0x000fee0003800000 */
[----:B------:R-:W4:Y:S02]  /*3860*/  LDG.E.U8 R96, desc[UR38][R12.64+0x8] ;  /* 0x000008260c607981 */ /* 0x000f24000c1e1100 */
[----:B----4-:R-:W-:-:S05]  /*3870*/  PRMT R4, R96, 0x8880, RZ ;  /* 0x0000888060047816 */ /* 0x010fca00000000ff */
[----:B------:R-:W-:-:S07]  /*3880*/  IMAD R19, R4, R89, RZ ;  /* 0x0000005904137224 */ /* 0x000fce00078e02ff */
.L_x_108:
[----:B------:R-:W-:Y:S05]  /*3890*/  BSYNC B1 ;  /* 0x0000000000017941 */ /* 0x000fea0003800000 */
.L_x_107:
[----:B0-----:R-:W-:Y:S01]  /*38a0*/  @!P5 IMAD R5, R30, R88, R19 ;  /* 0x000000581e05d224 */ /* 0x001fe200078e0213 */
[----:B------:R-:W-:Y:S04]  /*38b0*/  BSSY B1, `(.L_x_109) ;  /* 0x0000006000017945 */ /* 0x000fe80003800000 */
[----:B------:R0:W-:Y:S01]  /*38c0*/  @!P5 STG.E.U8 desc[UR38][R8.64+0x8], R5 ;  /* 0x000008050800d986 */ /* 0x0001e2000c101126 */
[----:B------:R-:W-:Y:S05]  /*38d0*/  @P4 BRA `(.L_x_110) ;  /* 0x00000000000c4947 */ /* 0x000fea0003800000 */
[----:B------:R-:W4:Y:S02]  /*38e0*/  LDG.E.U8 R96, desc[UR38][R12.64+0x9] ;  /* 0x000009260c607981 */ /* 0x000f24000c1e1100 */
[----:B----4-:R-:W-:-:S05]  /*38f0*/  PRMT R4, R96, 0x8880, RZ ;  /* 0x0000888060047816 */ /* 0x010fca00000000ff */
[----:B------:R-:W-:-:S07]  /*3900*/  IMAD R19, R4, R89, RZ ;  /* 0x0000005904137224 */ /* 0x000fce00078e02ff */
.L_x_110:
[----:B------:R-:W-:Y:S05]  /*3910*/  BSYNC B1 ;  /* 0x0000000000017941 */ /* 0x000fea0003800000 */
.L_x_109:
[----:B------:R-:W-:Y:S01]  /*3920*/  @!P4 IMAD R31, R31, R88, R19 ;  /* 0x000000581f1fc224 */ /* 0x000fe200078e0213 */
[----:B------:R-:W-:Y:S04]  /*3930*/  BSSY B1, `(.L_x_111) ;  /* 0x0000006000017945 */ /* 0x000fe80003800000 */
[----:B------:R4:W-:Y:S01]  /*3940*/  @!P4 STG.E.U8 desc[UR38][R8.64+0x9], R31 ;  /* 0x0000091f0800c986 */ /* 0x0009e2000c101126 */
[----:B------:R-:W-:Y:S05]  /*3950*/  @P3 BRA `(.L_x_112) ;  /* 0x00000000000c3947 */ /* 0x000fea0003800000 */
[----:B------:R-:W5:Y:S02]  /*3960*/  LDG.E.U8 R96, desc[UR38][R10.64+0x10] ;  /* 0x000010260a607981 */ /* 0x000f64000c1e1100 */
[----:B-----5:R-:W-:-:S05]  /*3970*/  PRMT R4, R96, 0x8880, RZ ;  /* 0x0000888060047816 */ /* 0x020fca00000000ff */
[----:B------:R-:W-:-:S07]  /*3980*/  IMAD R19, R4, R89, RZ ;  /* 0x0000005904137224 */ /* 0x000fce00078e02ff */
.L_x_112:
[----:B------:R-:W-:Y:S05]  /*3990*/  BSYNC B1 ;  /* 0x0000000000017941 */ /* 0x000fea0003800000 */
.L_x_111:
[----:B0-----:R-:W-:Y:S01]  /*39a0*/  @!P3 IMAD R5, R32, R88, R19 ;  /* 0x000000582005b224 */ /* 0x001fe200078e0213 */
[----:B------:R-:W-:Y:S04]  /*39b0*/  BSSY B1, `(.L_x_113) ;  /* 0x0000006000017945 */ /* 0x000fe80003800000 */
[----:B------:R0:W-:Y:S01]  /*39c0*/  @!P3 STG.E.U8 desc[UR38][R6.64+0x10], R5 ;  /* 0x000010050600b986 */ /* 0x0001e2000c101126 */
[----:B------:R-:W-:Y:S05]  /*39d0*/  @P1 BRA `(.L_x_114) ;  /* 0x00000000000c1947 */ /* 0x000fea0003800000 */
[----:B------:R-:W5:Y:S02]  /*39e0*/  LDG.E.U8 R96, desc[UR38][R10.64+0x11] ;  /* 0x000011260a607981 */ /* 0x000f64000c1e1100 */
[----:B-----5:R-:W-:-:S05]  /*39f0*/  PRMT R4, R96, 0x8880, RZ ;  /* 0x0000888060047816 */ /* 0x020fca00000000ff */
[----:B------:R-:W-:-:S07]  /*3a00*/  IMAD R19, R4, R89, RZ ;  /* 0x0000005904137224 */ /* 0x000fce00078e02ff */
.L_x_114:
[----:B------:R-:W-:Y:S05]  /*3a10*/  BSYNC B1 ;  /* 0x0000000000017941 */ /* 0x000fea0003800000 */
.L_x_113:
        /* <DEDUP_REMOVED lines=11> */
.L_x_116:
[----:B------:R-:W-:Y:S05]  /*3ad0*/  BSYNC B1 ;  /* 0x0000000000017941 */ /* 0x000fea0003800000 */
.L_x_115:
[----:B0-----:R-:W-:Y:S01]  /*3ae0*/  @!P4 IMAD R5, R34, R88, R19 ;  /* 0x000000582205c224 */ /* 0x001fe200078e0213 */
[----:B------:R-:W-:Y:S04]  /*3af0*/  BSSY B1, `(.L_x_117) ;  /* 0x0000006000017945 */ /* 0x000fe80003800000 */
[----:B------:R0:W-:Y:S01]  /*3b00*/  @!P4 STG.E.U8 desc[UR38][R8.64+0x10], R5 ;  /* 0x000010050800c986 */ /* 0x0001e2000c101126 */
[----:B------:R-:W-:Y:S05]  /*3b10*/  @P3 BRA `(.L_x_118) ;  /* 0x00000000000c3947 */ /* 0x000fea0003800000 */
[----:B------:R-:W5:Y:S02]  /*3b20*/  LDG.E.U8 R96, desc[UR38][R12.64+0x11] ;  /* 0x000011260c607981 */ /* 0x000f64000c1e1100 */
[----:B-----5:R-:W-:-:S05]  /*3b30*/  PRMT R4, R96, 0x8880, RZ ;  /* 0x0000888060047816 */ /* 0x020fca00000000ff */
[----:B------:R-:W-:-:S07]  /*3b40*/  IMAD R19, R4, R89, RZ ;  /* 0x0000005904137224 */ /* 0x000fce00078e02ff */
.L_x_118:
[----:B------:R-:W-:Y:S05]  /*3b50*/  BSYNC B1 ;  /* 0x0000000000017941 */ /* 0x000fea0003800000 */
.L_x_117:
[----:B------:R-:W-:Y:S01]  /*3b60*/  @!P3 IMAD R35, R35, R88, R19 ;  /* 0x000000582323b224 */ /* 0x000fe200078e0213 */
[----:B------:R-:W-:Y:S04]  /*3b70*/  BSSY B1, `(.L_x_119) ;  /* 0x0000006000017945 */ /* 0x000fe80003800000 */
[----:B------:R0:W-:Y:S01]  /*3b80*/  @!P3 STG.E.U8 desc[UR38][R8.64+0x11], R35 ;  /* 0x000011230800b986 */ /* 0x0001e2000c101126 */
[----:B------:R-:W-:Y:S05]  /*3b90*/  @P5 BRA `(.L_x_120) ;  /* 0x00000000000c5947 */ /* 0x000fea0003800000 */
[----:B------:R-:W5:Y:S02]  /*3ba0*/  LDG.E.U8 R96, desc[UR38][R10.64+0x18] ;  /* 0x000018260a607981 */ /* 0x000f64000c1e1100 */
[----:B-----5:R-:W-:-:S05]  /*3bb0*/  PRMT R4, R96, 0x8880, RZ ;  /* 0x0000888060047816 */ /* 0x020fca00000000ff */
[----:B------:R-:W-:-:S07]  /*3bc0*/  IMAD R19, R4, R89, RZ ;  /* 0x0000005904137224 */ /* 0x000fce00078e02ff */
.L_x_120:
[----:B------:R-:W-:Y:S05]  /*3bd0*/  BSYNC B1 ;  /* 0x0000000000017941 */ /* 0x000fea0003800000 */
.L_x_119:
[----:B0-----:R-:W-:Y:S01]  /*3be0*/  @!P5 IMAD R5, R36, R88, R19 ;  /* 0x000000582405d224 */ /* 0x001fe200078e0213 */
[----:B------:R-:W-:Y:S04]  /*3bf0*/  BSSY B1, `(.L_x_121) ;  /* 0x0000006000017945 */ /* 0x000fe80003800000 */
[----:B------:R0:W-:Y:S01]  /*3c00*/  @!P5 STG.E.U8 desc[UR38][R6.64+0x18], R5 ;  /* 0x000018050600d986 */ /* 0x0001e2000c101126 */
[----:B------:R-:W-:Y:S05]  /*3c10*/  @P1 BRA `(.L_x_122) ;  /* 0x00000000000c1947 */ /* 0x000fea0003800000 */
[----:B------:R-:W5:Y:S02]  /*3c20*/  LDG.E.U8 R96, desc[UR38][R10.64+0x19] ;  /* 0x000019260a607981 */ /* 0x000f64000c1e1100 */
[----:B-----5:R-:W-:-:S05]  /*3c30*/  PRMT R4, R96, 0x8880, RZ ;  /* 0x0000888060047816 */ /* 0x020fca00000000ff */
[----:B------:R-:W-:-:S07]  /*3c40*/  IMAD R19, R4, R89, RZ ;  /* 0x0000005904137224 */ /* 0x000fce00078e02ff */
.L_x_122:
[----:B------:R-:W-:Y:S05]  /*3c50*/  BSYNC B1 ;  /* 0x0000000000017941 */ /* 0x000fea0003800000 */
.L_x_121:
        /* <DEDUP_REMOVED lines=11> */
.L_x_124:
[----:B------:R-:W-:Y:S05]  /*3d10*/  BSYNC B1 ;  /* 0x0000000000017941 */ /* 0x000fea0003800000 */
.L_x_123:
[----:B0-----:R-:W-:Y:S01]  /*3d20*/  @!P4 IMAD R5, R38, R88, R19 ;  /* 0x000000582605c224 */ /* 0x001fe200078e0213 */
[----:B------:R-:W-:Y:S04]  /*3d30*/  BSSY B1, `(.L_x_125) ;  /* 0x0000006000017945 */ /* 0x000fe80003800000 */
[----:B------:R0:W-:Y:S01]  /*3d40*/  @!P4 STG.E.U8 desc[UR38][R8.64+0x18], R5 ;  /* 0x000018050800c986 */ /* 0x0001e2000c101126 */
[----:B------:R-:W-:Y:S05]  /*3d50*/  @P3 BRA `(.L_x_126) ;  /* 0x00000000000c3947 */ /* 0x000fea0003800000 */
[----:B------:R-:W5:Y:S02]  /*3d60*/  LDG.E.U8 R96, desc[UR38][R12.64+0x19] ;  /* 0x000019260c607981 */ /* 0x000f64000c1e1100 */
[----:B-----5:R-:W-:-:S05]  /*3d70*/  PRMT R4, R96, 0x8880, RZ ;  /* 0x0000888060047816 */ /* 0x020fca00000000ff */
[----:B------:R-:W-:-:S07]  /*3d80*/  IMAD R19, R4, R89, RZ ;  /* 0x0000005904137224 */ /* 0x000fce00078e02ff */
.L_x_126:
[----:B------:R-:W-:Y:S05]  /*3d90*/  BSYNC B1 ;  /* 0x0000000000017941 */ /* 0x000fea0003800000 */
.L_x_125:
[----:B------:R-:W-:Y:S01]  /*3da0*/  @!P3 IMAD R39, R39, R88, R19 ;  /* 0x000000582727b224 */ /* 0x000fe200078e0213 */
[----:B------:R-:W-:Y:S04]  /*3db0*/  BSSY B1, `(.L_x_127) ;  /* 0x0000006000017945 */ /* 0x000fe80003800000 */
[----:B------:R0:W-:Y:S01]  /*3dc0*/  @!P3 STG.E.U8 desc[UR38][R8.64+0x19], R39 ;  /* 0x000019270800b986 */ /* 0x0001e2000c101126 */
[----:B------:R-:W-:Y:S05]  /*3dd0*/  @P5 BRA `(.L_x_128) ;  /* 0x00000000000c5947 */ /* 0x000fea0003800000 */
[----:B------:R-:W5:Y:S02]  /*3de0*/  LDG.E.U8 R96, desc[UR38][R10.64+0x20] ;  /* 0x000020260a607981 */ /* 0x000f64000c1e1100 */
[----:B-----5:R-:W-:-:S05]  /*3df0*/  PRMT R4, R96, 0x8880, RZ ;  /* 0x0000888060047816 */ /* 0x020fca00000000ff */
[----:B------:R-:W-:-:S07]  /*3e00*/  IMAD R19, R4, R89, RZ ;  /* 0x0000005904137224 */ /* 0x000fce00078e02ff */
.L_x_128:
[----:B------:R-:W-:Y:S05]  /*3e10*/  BSYNC B1 ;  /* 0x0000000000017941 */ /* 0x000fea0003800000 */
.L_x_127:
[----:B0-----:R-:W-:Y:S01]  /*3e20*/  @!P5 IMAD R5, R40, R88, R19 ;  /* 0x000000582805d224 */ /* 0x001fe200078e0213 */
[----:B------:R-:W-:Y:S04]  /*3e30*/  BSSY B1, `(.L_x_129) ;  /* 0x0000006000017945 */ /* 0x000fe80003800000 */
[----:B------:R0:W-:Y:S01]  /*3e40*/  @!P5 STG.E.U8 desc[UR38][R6.64+0x20], R5 ;  /* 0x000020050600d986 */ /* 0x0001e2000c101126 */
[----:B------:R-:W-:Y:S05]  /*3e50*/  @P1 BRA `(.L_x_130) ;  /* 0x00000000000c1947 */ /* 0x000fea0003800000 */
[----:B------:R-:W5:Y:S02]  /*3e60*/  LDG.E.U8 R96, desc[UR38][R10.64+0x21] ;  /* 0x000021260a607981 */ /* 0x000f64000c1e1100 */
[----:B-----5:R-:W-:-:S05]  /*3e70*/  PRMT R4, R96, 0x8880, RZ ;  /* 0x0000888060047816 */ /* 0x020fca00000000ff */
[----:B------:R-:W-:-:S07]  /*3e80*/  IMAD R19, R4, R89, RZ ;  /* 0x0000005904137224 */ /* 0x000fce00078e02ff */
.L_x_130:
[----:B------:R-:W-:Y:S05]  /*3e90*/  BSYNC B1 ;  /* 0x0000000000017941 */ /* 0x000fea0003800000 */
.L_x_129:
        /* <DEDUP_REMOVED lines=11> */
.L_x_132:
[----:B------:R-:W-:Y:S05]  /*3f50*/  BSYNC B1 ;  /* 0x0000000000017941 */ /* 0x000fea0003800000 */
.L_x_131:
[----:B0-----:R-:W-:Y:S01]  /*3f60*/  @!P4 IMAD R5, R42, R88, R19 ;  /* 0x000000582a05c224 */ /* 0x001fe200078e0213 */
[----:B------:R-:W-:Y:S04]  /*3f70*/  BSSY B1, `(.L_x_133) ;  /* 0x0000006000017945 */ /* 0x000fe80003800000 */
[----:B------:R0:W-:Y:S01]  /*3f80*/  @!P4 STG.E.U8 desc[UR38][R8.64+0x20], R5 ;  /* 0x000020050800c986 */ /* 0x0001e2000c101126 */
[----:B------:R-:W-:Y:S05]  /*3f90*/  @P3 BRA `(.L_x_134) ;  /* 0x00000000000c3947 */ /* 0x000fea0003800000 */
[----:B------:R-:W5:Y:S02]  /*3fa0*/  LDG.E.U8 R96, desc[UR38][R12.64+0x21] ;  /* 0x000021260c607981 */ /* 0x000f64000c1e1100 */
[----:B-----5:R-:W-:-:S05]  /*3fb0*/  PRMT R4, R96, 0x8880, RZ ;  /* 0x0000888060047816 */ /* 0x020fca00000000ff */
[----:B------:R-:W-:-:S07]  /*3fc0*/  IMAD R19, R4, R89, RZ ;  /* 0x0000005904137224 */ /* 0x000fce00078e02ff */
.L_x_134:
[----:B------:R-:W-:Y:S05]  /*3fd0*/  BSYNC B1 ;  /* 0x0000000000017941 */ /* 0x000fea0003800000 */
.L_x_133:
[----:B------:R-:W-:Y:S01]  /*3fe0*/  @!P3 IMAD R43, R43, R88, R19 ;  /* 0x000000582b2bb224 */ /* 0x000fe200078e0213 */
[----:B------:R-:W-:Y:S04]  /*3ff0*/  BSSY B1, `(.L_x_135) ;  /* 0x0000006000017945 */ /* 0x000fe80003800000 */
[----:B------:R0:W-:Y:S01]  /*4000*/  @!P3 STG.E.U8 desc[UR38][R8.64+0x21], R43 ;  /* 0x0000212b0800b986 */ /* 0x0001e2000c101126 */
[----:B------:R-:W-:Y:S05]  /*4010*/  @P5 BRA `(.L_x_136) ;  /* 0x00000000000c5947 */ /* 0x000fea0003800000 */
[----:B------:R-:W5:Y:S02]  /*4020*/  LDG.E.U8 R96, desc[UR38][R10.64+0x28] ;  /* 0x000028260a607981 */ /* 0x000f64000c1e1100 */
[----:B-----5:R-:W-:-:S05]  /*4030*/  PRMT R4, R96, 0x8880, RZ ;  /* 0x0000888060047816 */ /* 0x020fca00000000ff */
[----:B------:R-:W-:-:S07]  /*4040*/  IMAD R19, R4, R89, RZ ;  /* 0x0000005904137224 */ /* 0x000fce00078e02ff */
.L_x_136:
[----:B------:R-:W-:Y:S05]  /*4050*/  BSYNC B1 ;  /* 0x0000000000017941 */ /* 0x000fea0003800000 */
.L_x_135:
[----:B0-----:R-:W-:Y:S01]  /*4060*/  @!P5 IMAD R5, R44, R88, R19 ;  /* 0x000000582c05d224 */ /* 0x001fe200078e0213 */
[----:B------:R-:W-:Y:S04]  /*4070*/  BSSY B1, `(.L_x_137) ;  /* 0x0000006000017945 */ /* 0x000fe80003800000 */
[----:B------:R0:W-:Y:S01]  /*4080*/  @!P5 STG.E.U8 desc[UR38][R6.64+0x28], R5 ;  /* 0x000028050600d986 */ /* 0x0001e2000c101126 */
[----:B------:R-:W-:Y:S05]  /*4090*/  @P1 BRA `(.L_x_138) ;  /* 0x00000000000c1947 */ /* 0x000fea0003800000 */
[----:B------:R-:W5:Y:S02]  /*40a0*/  LDG.E.U8 R96, desc[UR38][R10.64+0x29] ;  /* 0x000029260a607981 */ /* 0x000f64000c1e1100 */
[----:B-----5:R-:W-:-:S05]  /*40b0*/  PRMT R4, R96, 0x8880, RZ ;  /* 0x0000888060047816 */ /* 0x020fca00000000ff */
[----:B------:R-:W-:-:S07]  /*40c0*/  IMAD R19, R4, R89, RZ ;  /* 0x0000005904137224 */ /* 0x000fce00078e02ff */
.L_x_138:
[----:B------:R-:W-:Y:S05]  /*40d0*/  BSYNC B1 ;  /* 0x0000000000017941 */ /* 0x000fea0003800000 */
.L_x_137:
        /* <DEDUP_REMOVED lines=11> */
.L_x_140:
[----:B------:R-:W-:Y:S05]  /*4190*/  BSYNC B1 ;  /* 0x0000000000017941 */ /* 0x000fea0003800000 */
.L_x_139:
[----:B0-----:R-:W-:Y:S01]  /*41a0*/  @!P4 IMAD R5, R46, R88, R19 ;  /* 0x000000582e05c224 */ /* 0x001fe200078e0213 */
[----:B------:R-:W-:Y:S04]  /*41b0*/  BSSY B1, `(.L_x_141) ;  /* 0x0000006000017945 */ /* 0x000fe80003800000 */
[----:B------:R0:W-:Y:S01]  /*41c0*/  @!P4 STG.E.U8 desc[UR38][R8.64+0x28], R5 ;  /* 0x000028050800c986 */ /* 0x0001e2000c101126 */
[----:B------:R-:W-:Y:S05]  /*41d0*/  @P3 BRA `(.L_x_142) ;  /* 0x00000000000c3947 */ /* 0x000fea0003800000 */
[----:B------:R-:W5:Y:S02]  /*41e0*/  LDG.E.U8 R96, desc[UR38][R12.64+0x29] ;  /* 0x000029260c607981 */ /* 0x000f64000c1e1100 */
[----:B-----5:R-:W-:-:S05]  /*41f0*/  PRMT R4, R96, 0x8880, RZ ;  /* 0x0000888060047816 */ /* 0x020fca00000000ff */
[----:B------:R-:W-:-:S07]  /*4200*/  IMAD R19, R4, R89, RZ ;  /* 0x0000005904137224 */ /* 0x000fce00078e02ff */
.L_x_142:
[----:B------:R-:W-:Y:S05]  /*4210*/  BSYNC B1 ;  /* 0x0000000000017941 */ /* 0x000fea0003800000 */
.L_x_141:
[----:B------:R-:W-:Y:S01]  /*4220*/  @!P3 IMAD R47, R47, R88, R19 ;  /* 0x000000582f2fb224 */ /* 0x000fe200078e0213 */
[----:B------:R-:W-:Y:S04]  /*4230*/  BSSY B1, `(.L_x_143) ;  /* 0x0000006000017945 */ /* 0x000fe80003800000 */
[----:B------:R0:W-:Y:S01]  /*4240*/  @!P3 STG.E.U8 desc[UR38][R8.64+0x29], R47 ;  /* 0x0000292f0800b986 */ /* 0x0001e2000c101126 */
[----:B------:R-:W-:Y:S05]  /*4250*/  @P5 BRA `(.L_x_144) ;  /* 0x00000000000c5947 */ /* 0x000fea0003800000 */
[----:B------:R-:W5:Y:S02]  /*4260*/  LDG.E.U8 R96, desc[UR38][R10.64+0x30] ;  /* 0x000030260a607981 */ /* 0x000f64000c1e1100 */
[----:B-----5:R-:W-:-:S05]  /*4270*/  PRMT R4, R96, 0x8880, RZ ;  /* 0x0000888060047816 */ /* 0x020fca00000000ff */
[----:B------:R-:W-:-:S07]  /*4280*/  IMAD R19, R4, R89, RZ ;  /* 0x0000005904137224 */ /* 0x000fce00078e02ff */
.L_x_144:
[----:B------:R-:W-:Y:S05]  /*4290*/  BSYNC B1 ;  /* 0x0000000000017941 */ /* 0x000fea0003800000 */
.L_x_143:
[----:B0-----:R-:W-:Y:S01]  /*42a0*/  @!P5 IMAD R5, R48, R88, R19 ;  /* 0x000000583005d224 */ /* 0x001fe200078e0213 */
[----:B------:R-:W-:Y:S04]  /*42b0*/  BSSY B1, `(.L_x_145) ;  /* 0x0000006000017945 */ /* 0x000fe80003800000 */
[----:B------:R0:W-:Y:S01]  /*42c0*/  @!P5 STG.E.U8 desc[UR38][R6.64+0x30], R5 ;  /* 0x000030050600d986 */ /* 0x0001e2000c101126 */
[----:B------:R-:W-:Y:S05]  /*42d0*/  @P1 BRA `(.L_x_146) ;  /* 0x00000000000c1947 */ /* 0x000fea0003800000 */
[----:B------:R-:W5:Y:S02]  /*42e0*/  LDG.E.U8 R96, desc[UR38][R10.64+0x31] ;  /* 0x000031260a607981 */ /* 0x000f64000c1e1100 */
[----:B-----5:R-:W-:-:S05]  /*42f0*/  PRMT R4, R96, 0x8880, RZ ;  /* 0x0000888060047816 */ /* 0x020fca00000000ff */
[----:B------:R-:W-:-:S07]  /*4300*/  IMAD R19, R4, R89, RZ ;  /* 0x0000005904137224 */ /* 0x000fce00078e02ff */
.L_x_146:
[----:B------:R-:W-:Y:S05]  /*4310*/  BSYNC B1 ;  /* 0x0000000000017941 */ /* 0x000fea0003800000 */
.L_x_145:
[----:B------:R-:W-:Y:S01]  /*4320*/  ISETP.LT.OR P4, PT, R3, 0x31, !P0 ;  /* 0x000000310300780c */ /* 0x000fe20004781670 */
[----:B------:R-:W-:Y:S01]  /*4330*/  @!P1 IMAD R49, R49, R88, R19 ;  /* 0x0000005831319224 */ /* 0x000fe200078e0213 */
[----:B------:R-:W-:Y:S01]  /*4340*/  BSSY B1, `(.L_x_147) ;  /* 0x000000a000017945 */ /* 0x000fe20003800000 */
[C---:B------:R-:W-:Y:S02]  /*4350*/  ISETP.LT.OR P3, PT, R3.reuse, 0x32, !P0 ;  /* 0x000000320300780c */ /* 0x040fe40004761670 */
[C---:B------:R-:W-:Y:S01]  /*4360*/  ISETP.LT.OR P5, PT, R3.reuse, 0x39, !P0 ;  /* 0x000000390300780c */ /* 0x040fe200047a1670 */
[----:B------:R0:W-:Y:S01]  /*4370*/  @!P1 STG.E.U8 desc[UR38][R6.64+0x31], R49 ;  /* 0x0000313106009986 */ /* 0x0001e2000c101126 */
[C---:B------:R-:W-:Y:S02]  /*4380*/  ISETP.LT.OR P1, PT, R3.reuse, 0x39, !P2 ;  /* 0x000000390300780c */ /* 0x040fe40005721670 */
[----:B------:R-:W-:-:S04]  /*4390*/  ISETP.LT.OR P2, PT, R3, 0x3a, !P2 ;  /* 0x0000003a0300780c */ /* 0x000fc80005741670 */
[----:B------:R-:W-:Y:S09]  /*43a0*/  @P4 BRA `(.L_x_148) ;  /* 0x00000000000c4947 */ /* 0x000ff20003800000 */
[----:B------:R-:W5:Y:S02]  /*43b0*/  LDG.E.U8 R96, desc[UR38][R12.64+0x30] ;  /* 0x000030260c607981 */ /* 0x000f64000c1e1100 */
[----:B-----5:R-:W-:-:S05]  /*43c0*/  PRMT R4, R96, 0x8880, RZ ;  /* 0x0000888060047816 */ /* 0x020fca00000000ff */
[----:B------:R-:W-:-:S07]  /*43d0*/  IMAD R19, R4, R89, RZ ;  /* 0x0000005904137224 */ /* 0x000fce00078e02ff */
.L_x_148:
[----:B------:R-:W-:Y:S05]  /*43e0*/  BSYNC B1 ;  /* 0x0000000000017941 */ /* 0x000fea0003800000 */
.L_x_147:
[----:B0-----:R-:W-:Y:S01]  /*43f0*/  @!P4 IMAD R5, R50, R88, R19 ;  /* 0x000000583205c224 */ /* 0x001fe200078e0213 */
[----:B------:R-:W-:Y:S04]  /*4400*/  BSSY B1, `(.L_x_149) ;  /* 0x0000006000017945 */ /* 0x000fe80003800000 */
[----:B------:R0:W-:Y:S01]  /*4410*/  @!P4 STG.E.U8 desc[UR38][R8.64+0x30], R5 ;  /* 0x000030050800c986 */ /* 0x0001e2000c101126 */
[----:B------:R-:W-:Y:S05]  /*4420*/  @P3 BRA `(.L_x_150) ;  /* 0x00000000000c3947 */ /* 0x000fea0003800000 */
[----:B------:R-:W5:Y:S02]  /*4430*/  LDG.E.U8 R96, desc[UR38][R12.64+0x31] ;  /* 0x000031260c607981 */ /* 0x000f64000c1e1100 */
[----:B-----5:R-:W-:-:S05]  /*4440*/  PRMT R4, R96, 0x8880, RZ ;  /* 0x0000888060047816 */ /* 0x020fca00000000ff */
[----:B------:R-:W-:-:S07]  /*4450*/  IMAD R19, R4, R89, RZ ;  /* 0x0000005904137224 */ /* 0x000fce00078e02ff */
.L_x_150:
[----:B------:R-:W-:Y:S05]  /*4460*/  BSYNC B1 ;  /* 0x0000000000017941 */ /* 0x000fea0003800000 */
.L_x_149:
[----:B------:R-:W-:Y:S01]  /*4470*/  @!P3 IMAD R51, R51, R88, R19 ;  /* 0x000000583333b224 */ /* 0x000fe200078e0213 */
[----:B------:R-:W-:Y:S04]  /*4480*/  BSSY B1, `(.L_x_151) ;  /* 0x0000006000017945 */ /* 0x000fe80003800000 */
[----:B------:R0:W-:Y:S01]  /*4490*/  @!P3 STG.E.U8 desc[UR38][R8.64+0x31], R51 ;  /* 0x000031330800b986 */ /* 0x0001e2000c101126 */
[----:B------:R-:W-:Y:S05]  /*44a0*/  @P1 BRA `(.L_x_152) ;  /* 0x00000000000c1947 */ /* 0x000fea0003800000 */
[----:B------:R-:W5:Y:S02]  /*44b0*/  LDG.E.U8 R96, desc[UR38][R10.64+0x38] ;  /* 0x000038260a607981 */ /* 0x000f64000c1e1100 */
[----:B-----5:R-:W-:-:S05]  /*44c0*/  PRMT R4, R96, 0x8880, RZ ;  /* 0x0000888060047816 */ /* 0x020fca00000000ff */
[----:B------:R-:W-:-:S07]  /*44d0*/  IMAD R19, R4, R89, RZ ;  /* 0x0000005904137224 */ /* 0x000fce00078e02ff */
.L_x_152:
[----:B------:R-:W-:Y:S05]  /*44e0*/  BSYNC B1 ;  /* 0x0000000000017941 */ /* 0x000fea0003800000 */
.L_x_151:
[----:B0-----:R-:W-:Y:S01]  /*44f0*/  @!P1 IMAD R5, R52, R88, R19 ;  /* 0x0000005834059224 */ /* 0x001fe200078e0213 */
[----:B------:R-:W-:Y:S04]  /*4500*/  BSSY B1, `(.L_x_153) ;  /* 0x0000006000017945 */ /* 0x000fe80003800000 */
[----:B------:R0:W-:Y:S01]  /*4510*/  @!P1 STG.E.U8 desc[UR38][R6.64+0x38], R5 ;  /* 0x0000380506009986 */ /* 0x0001e2000c101126 */
[----:B------:R-:W-:Y:S05]  /*4520*/  @P2 BRA `(.L_x_154) ;  /* 0x00000000000c2947 */ /* 0x000fea0003800000 */
[----:B------:R-:W5:Y:S02]  /*4530*/  LDG.E.U8 R96, desc[UR38][R10.64+0x39] ;  /* 0x000039260a607981 */ /* 0x000f64000c1e1100 */
[----:B-----5:R-:W-:-:S05]  /*4540*/  PRMT R4, R96, 0x8880, RZ ;  /* 0x0000888060047816 */ /* 0x020fca00000000ff */
[----:B------:R-:W-:-:S07]  /*4550*/  IMAD R19, R4, R89, RZ ;  /* 0x0000005904137224 */ /* 0x000fce00078e02ff */
.L_x_154:
[----:B------:R-:W-:Y:S05]  /*4560*/  BSYNC B1 ;  /* 0x0000000000017941 */ /* 0x000fea0003800000 */
.L_x_153:
[----:B------:R-:W-:Y:S01]  /*4570*/  @!P2 IMAD R53, R53, R88, R19 ;  /* 0x000000583535a224 */ /* 0x000fe200078e0213 */
[----:B------:R-:W-:Y:S04]  /*4580*/  BSSY B1, `(.L_x_155) ;  /* 0x0000006000017945 */ /* 0x000fe80003800000 */
[----:B------:R0:W-:Y:S01]  /*4590*/  @!P2 STG.E.U8 desc[UR38][R6.64+0x39], R53 ;  /* 0x000039350600a986 */ /* 0x0001e2000c101126 */
[----:B------:R-:W-:Y:S05]  /*45a0*/  @P5 BRA `(.L_x_156) ;  /* 0x00000000000c5947 */ /* 0x000fea0003800000 */
[----:B------:R-:W5:Y:S02]  /*45b0*/  LDG.E.U8 R96, desc[UR38][R12.64+0x38] ;  /* 0x000038260c607981 */ /* 0x000f64000c1e1100 */
[----:B-----5:R-:W-:-:S05]  /*45c0*/  PRMT R4, R96, 0x8880, RZ ;  /* 0x0000888060047816 */ /* 0x020fca00000000ff */
[----:B------:R-:W-:-:S07]  /*45d0*/  IMAD R19, R4, R89, RZ ;  /* 0x0000005904137224 */ /* 0x000fce00078e02ff */
.L_x_156:
[----:B------:R-:W-:Y:S05]  /*45e0*/  BSYNC B1 ;  /* 0x0000000000017941 */ /* 0x000fea0003800000 */
.L_x_155:
[----:B0-----:R-:W-:Y:S01]  /*45f0*/  @!P5 IMAD R5, R54, R88, R19 ;  /* 0x000000583605d224 */ /* 0x001fe200078e0213 */
[----:B------:R-:W-:Y:S01]  /*4600*/  ISETP.LT.OR P0, PT, R3, 0x3a, !P0 ;  /* 0x0000003a0300780c */ /* 0x000fe20004701670 */
[----:B------:R-:W-:Y:S03]  /*4610*/  BSSY B1, `(.L_x_157) ;  /* 0x0000006000017945 */ /* 0x000fe60003800000 */
[----:B------:R0:W-:Y:S09]  /*4620*/  @!P5 STG.E.U8 desc[UR38][R8.64+0x38], R5 ;  /* 0x000038050800d986 */ /* 0x0001f2000c101126 */
[----:B------:R-:W-:Y:S05]  /*4630*/  @P0 BRA `(.L_x_158) ;  /* 0x00000000000c0947 */ /* 0x000fea0003800000 */
[----:B------:R-:W5:Y:S02]  /*4640*/  LDG.E.U8 R96, desc[UR38][R12.64+0x39] ;  /* 0x000039260c607981 */ /* 0x000f64000c1e1100 */
[----:B-----5:R-:W-:-:S05]  /*4650*/  PRMT R4, R96, 0x8880, RZ ;  /* 0x0000888060047816 */ /* 0x020fca00000000ff */
[----:B------:R-:W-:-:S07]  /*4660*/  IMAD R19, R4, R89, RZ ;  /* 0x0000005904137224 */ /* 0x000fce00078e02ff */
.L_x_158:
[----:B------:R-:W-:Y:S05]  /*4670*/  BSYNC B1 ;  /* 0x0000000000017941 */ /* 0x000fea0003800000 */
.L_x_157:
[----:B------:R-:W-:Y:S01]  /*4680*/  IMAD R19, R55, R88, R19 ;  /* 0x0000005837137224 */ /* 0x000fe200078e0213 */
[----:B------:R-:W-:Y:S06]  /*4690*/  @P0 BRA `(.L_x_159) ;  /* 0x0000000c00180947 */ /* 0x000fec0003800000 */
[----:B------:R0:W-:Y:S01]  /*46a0*/  STG.E.U8 desc[UR38][R8.64+0x39], R19 ;  /* 0x0000391308007986 */ /* 0x0001e2000c101126 */
[----:B------:R-:W-:Y:S05]  /*46b0*/  BRA `(.L_x_159) ;  /* 0x0000000c00107947 */ /* 0x000fea0003800000 */
.L_x_30:
[C---:B------:R-:W-:Y:S02]  /*46c0*/  ISETP.GE.AND P2, PT, R97.reuse, 0x1, PT ;  /* 0x000000016100780c */ /* 0x040fe40003f46270 */
[----:B------:R-:W-:Y:S02]  /*46d0*/  ISETP.GE.AND P1, PT, R97, 0x9, PT ;  /* 0x000000096100780c */ /* 0x000fe40003f26270 */
[C---:B------:R-:W-:Y:S02]  /*46e0*/  ISETP.LT.OR P4, PT, R3.reuse, 0x1, !P2 ;  /* 0x000000010300780c */ /* 0x040fe40005781670 */
[C---:B------:R-:W-:Y:S02]  /*46f0*/  ISETP.LT.OR P5, PT, R3.reuse, 0x2, !P2 ;  /* 0x000000020300780c */ /* 0x040fe400057a1670 */
[C---:B------:R-:W-:Y:S02]  /*4700*/  ISETP.LT.OR P0, PT, R3.reuse, 0x1, !P1 ;  /* 0x000000010300780c */ /* 0x040fe40004f01670 */
[----:B------:R-:W-:-:S07]  /*4710*/  ISETP.LT.OR P3, PT, R3, 0x2, !P1 ;  /* 0x000000020300780c */ /* 0x000fce0004f61670 */
[-C--:B------:R-:W-:Y:S02]  /*4720*/  @!P4 IMAD R11, R56, R88.reuse, RZ ;  /* 0x00000058380bc224 */ /* 0x080fe400078e02ff */
[-C--:B------:R-:W-:Y:S02]  /*4730*/  @!P5 IMAD R57, R57, R88.reuse, RZ ;  /* 0x000000583939d224 */ /* 0x080fe400078e02ff */
[-C--:B------:R-:W-:Y:S01]  /*4740*/  @!P0 IMAD R13, R58, R88.reuse, RZ ;  /* 0x000000583a0d8224 */ /* 0x080fe200078e02ff */
[----:B------:R0:W-:Y:S01]  /*4750*/  @!P4 STG.E.U8 desc[UR38][R14.64], R11 ;  /* 0x0000000b0e00c986 */ /* 0x0001e2000c101126 */
[----:B------:R-:W-:Y:S01]  /*4760*/  ISETP.LT.OR P4, PT, R3, 0x9, !P2 ;  /* 0x000000090300780c */ /* 0x000fe20005781670 */
[----:B------:R-:W-:Y:S02]  /*4770*/  @!P3 IMAD R59, R59, R88, RZ ;  /* 0x000000583b3bb224 */ /* 0x000fe400078e02ff */
[----:B------:R-:W-:Y:S01]  /*4780*/  @!P5 STG.E.U8 desc[UR38][R14.64+0x1], R57 ;  /* 0x000001390e00d986 */ /* 0x000fe2000c101126 */
[----:B------:R-:W-:-:S03]  /*4790*/  ISETP.LT.OR P5, PT, R3, 0xa, !P2 ;  /* 0x0000000a0300780c */ /* 0x000fc600057a1670 */
[----:B------:R1:W-:Y:S01]  /*47a0*/  @!P0 STG.E.U8 desc[UR38][R4.64], R13 ;  /* 0x0000000d04008986 */ /* 0x0003e2000c101126 */
[----:B------:R-:W-:-:S03]  /*47b0*/  ISETP.LT.OR P0, PT, R3, 0x9, !P1 ;  /* 0x000000090300780c */ /* 0x000fc60004f01670 */
[----:B------:R-:W-:Y:S01]  /*47c0*/  @!P3 STG.E.U8 desc[UR38][R4.64+0x1], R59 ;  /* 0x0000013b0400b986 */ /* 0x000fe2000c101126 */
[----:B------:R-:W-:Y:S01]  /*47d0*/  ISETP.LT.OR P3, PT, R3, 0xa, !P1 ;  /* 0x0000000a0300780c */ /* 0x000fe20004f61670 */
[----:B------:R-:W-:-:S04]  /*47e0*/  @!P4 IMAD R19, R60, R88, RZ ;  /* 0x000000583c13c224 */ /* 0x000fc800078e02ff */
[-C--:B------:R-:W-:Y:S01]  /*47f0*/  @!P5 IMAD R61, R61, R88.reuse, RZ ;  /* 0x000000583d3dd224 */ /* 0x080fe200078e02ff */
[----:B------:R2:W-:Y:S01]  /*4800*/  @!P4 STG.E.U8 desc[UR38][R14.64+0x8], R19 ;  /* 0x000008130e00c986 */ /* 0x0005e2000c101126 */
[C---:B------:R-:W-:Y:S02]  /*4810*/  ISETP.LT.OR P4, PT, R3.reuse, 0x11, !P2 ;  /* 0x000000110300780c */ /* 0x040fe40005781670 */
[-C--:B0-----:R-:W-:Y:S01]  /*4820*/  @!P0 IMAD R11, R62, R88.reuse, RZ ;  /* 0x000000583e0b8224 */ /* 0x081fe200078e02ff */
[----:B------:R-:W-:Y:S01]  /*4830*/  @!P5 STG.E.U8 desc[UR38][R14.64+0x9], R61 ;  /* 0x0000093d0e00d986 */ /* 0x000fe2000c101126 */
[----:B------:R-:W-:Y:S02]  /*4840*/  ISETP.LT.OR P5, PT, R3, 0x12, !P2 ;  /* 0x000000120300780c */ /* 0x000fe400057a1670 */
[----:B------:R-:W-:Y:S01]  /*4850*/  @!P3 IMAD R63, R63, R88, RZ ;  /* 0x000000583f3fb224 */ /* 0x000fe200078e02ff */
[----:B------:R0:W-:Y:S01]  /*4860*/  @!P0 STG.E.U8 desc[UR38][R4.64+0x8], R11 ;  /* 0x0000080b04008986 */ /* 0x0001e2000c101126 */
[----:B------:R-:W-:-:S03]  /*4870*/  ISETP.LT.OR P0, PT, R3, 0x11, !P1 ;  /* 0x000000110300780c */ /* 0x000fc60004f01670 */
[----:B------:R-:W-:Y:S01]  /*4880*/  @!P3 STG.E.U8 desc[UR38][R4.64+0x9], R63 ;  /* 0x0000093f0400b986 */ /* 0x000fe2000c101126 */
[----:B------:R-:W-:Y:S01]  /*4890*/  ISETP.LT.OR P3, PT, R3, 0x12, !P1 ;  /* 0x000000120300780c */ /* 0x000fe20004f61670 */
[----:B-1----:R-:W-:-:S04]  /*48a0*/  @!P4 IMAD R13, R64, R88, RZ ;  /* 0x00000058400dc224 */ /* 0x002fc800078e02ff */
[-C--:B------:R-:W-:Y:S01]  /*48b0*/  @!P5 IMAD R65, R65, R88.reuse, RZ ;  /* 0x000000584141d224 */ /* 0x080fe200078e02ff */
[----:B------:R1:W-:Y:S01]  /*48c0*/  @!P4 STG.E.U8 desc[UR38][R14.64+0x10], R13 ;  /* 0x0000100d0e00c986 */ /* 0x0003e2000c101126 */
[C---:B------:R-:W-:Y:S02]  /*48d0*/  ISETP.LT.OR P4, PT, R3.reuse, 0x19, !P2 ;  /* 0x000000190300780c */ /* 0x040fe40005781670 */
[-C--:B--2---:R-:W-:Y:S01]  /*48e0*/  @!P0 IMAD R19, R66, R88.reuse, RZ ;  /* 0x0000005842138224 */ /* 0x084fe200078e02ff */
[----:B------:R-:W-:Y:S01]  /*48f0*/  @!P5 STG.E.U8 desc[UR38][R14.64+0x11], R65 ;  /* 0x000011410e00d986 */ /* 0x000fe2000c101126 */
[----:B------:R-:W-:Y:S02]  /*4900*/  ISETP.LT.OR P5, PT, R3, 0x1a, !P2 ;  /* 0x0000001a0300780c */ /* 0x000fe400057a1670 */
[----:B------:R-:W-:Y:S01]  /*4910*/  @!P3 IMAD R67, R67, R88, RZ ;  /* 0x000000584343b224 */ /* 0x000fe200078e02ff */
[----:B------:R2:W-:Y:S01]  /*4920*/  @!P0 STG.E.U8 desc[UR38][R4.64+0x10], R19 ;  /* 0x0000101304008986 */ /* 0x0005e2000c101126 */
[----:B------:R-:W-:-:S03]  /*4930*/  ISETP.LT.OR P0, PT, R3, 0x19, !P1 ;  /* 0x000000190300780c */ /* 0x000fc60004f01670 */
[----:B------:R-:W-:Y:S01]  /*4940*/  @!P3 STG.E.U8 desc[UR38][R4.64+0x11], R67 ;  /* 0x000011430400b986 */ /* 0x000fe2000c101126 */
[----:B------:R-:W-:Y:S01]  /*4950*/  ISETP.LT.OR P3, PT, R3, 0x1a, !P1 ;  /* 0x0000001a0300780c */ /* 0x000fe20004f61670 */
[----:B0-----:R-:W-:-:S04]  /*4960*/  @!P4 IMAD R11, R68, R88, RZ ;  /* 0x00000058440bc224 */ /* 0x001fc800078e02ff */
[-C--:B------:R-:W-:Y:S01]  /*4970*/  @!P5 IMAD R69, R69, R88.reuse, RZ ;  /* 0x000000584545d224 */ /* 0x080fe200078e02ff */
[----:B------:R0:W-:Y:S01]  /*4980*/  @!P4 STG.E.U8 desc[UR38][R14.64+0x18], R11 ;  /* 0x0000180b0e00c986 */ /* 0x0001e2000c101126 */
[C---:B------:R-:W-:Y:S02]  /*4990*/  ISETP.LT.OR P4, PT, R3.reuse, 0x21, !P2 ;  /* 0x000000210300780c */ /* 0x040fe40005781670 */
[-C--:B-1----:R-:W-:Y:S01]  /*49a0*/  @!P0 IMAD R13, R70, R88.reuse, RZ ;  /* 0x00000058460d8224 */ /* 0x082fe200078e02ff */
[----:B------:R-:W-:Y:S01]  /*49b0*/  @!P5 STG.E.U8 desc[UR38][R14.64+0x19], R69 ;  /* 0x000019450e00d986 */ /* 0x000fe2000c101126 */
[----:B------:R-:W-:Y:S02]  /*49c0*/  ISETP.LT.OR P5, PT, R3, 0x22, !P2 ;  /* 0x000000220300780c */ /* 0x000fe400057a1670 */
[----:B------:R-:W-:Y:S01]  /*49d0*/  @!P3 IMAD R71, R71, R88, RZ ;  /* 0x000000584747b224 */ /* 0x000fe200078e02ff */
[----:B------:R1:W-:Y:S01]  /*49e0*/  @!P0 STG.E.U8 desc[UR38][R4.64+0x18], R13 ;  /* 0x0000180d04008986 */ /* 0x0003e2000c101126 */
[----:B------:R-:W-:-:S03]  /*49f0*/  ISETP.LT.OR P0, PT, R3, 0x21, !P1 ;  /* 0x000000210300780c */ /* 0x000fc60004f01670 */
[----:B------:R-:W-:Y:S01]  /*4a00*/  @!P3 STG.E.U8 desc[UR38][R4.64+0x19], R71 ;  /* 0x000019470400b986 */ /* 0x000fe2000c101126 */
[----:B------:R-:W-:Y:S01]  /*4a10*/  ISETP.LT.OR P3, PT, R3, 0x22, !P1 ;  /* 0x000000220300780c */ /* 0x000fe20004f61670 */
[----:B--2---:R-:W-:-:S04]  /*4a20*/  @!P4 IMAD R19, R72, R88, RZ ;  /* 0x000000584813c224 */ /* 0x004fc800078e02ff */
        /* <DEDUP_REMOVED lines=32> */
[----:B------:R-:W-:-:S02]  /*4c30*/  ISETP.GE.AND P0, PT, R97, 0x81, PT ;  /* 0x000000816100780c */ /* 0x000fc40003f06270 */
[C---:B------:R-:W-:Y:S01]  /*4c40*/  ISETP.LT.OR P5, PT, R3.reuse, 0x39, !P1 ;  /* 0x000000390300780c */ /* 0x040fe20004fa1670 */
[----:B------:R-:W-:Y:S01]  /*4c50*/  @!P3 STG.E.U8 desc[UR38][R4.64+0x31], R83 ;  /* 0x000031530400b986 */ /* 0x000fe2000c101126 */
[C---:B------:R-:W-:Y:S01]  /*4c60*/  ISETP.LT.OR P1, PT, R3.reuse, 0x3a, !P1 ;  /* 0x0000003a0300780c */ /* 0x040fe20004f21670 */
[----:B--2---:R-:W-:Y:S01]  /*4c70*/  @!P4 IMAD R19, R84, R88, RZ ;  /* 0x000000585413c224 */ /* 0x004fe200078e02ff */
[----:B------:R-:W-:-:S03]  /*4c80*/  ISETP.LT.OR P3, PT, R3, 0x1, !P0 ;  /* 0x000000010300780c */ /* 0x000fc60004761670 */
[----:B------:R-:W-:Y:S01]  /*4c90*/  @!P2 IMAD R85, R85, R88, RZ ;  /* 0x000000585555a224 */ /* 0x000fe200078e02ff */
[----:B------:R-:W-:Y:S01]  /*4ca0*/  @!P4 STG.E.U8 desc[UR38][R14.64+0x38], R19 ;  /* 0x000038130e00c986 */ /* 0x000fe2000c101126 */
[----:B------:R-:W-:-:S03]  /*4cb0*/  ISETP.LT.OR P4, PT, R3, 0x2, !P0 ;  /* 0x000000020300780c */ /* 0x000fc60004781670 */
[----:B------:R-:W-:Y:S01]  /*4cc0*/  @!P2 STG.E.U8 desc[UR38][R14.64+0x39], R85 ;  /* 0x000039550e00a986 */ /* 0x000fe2000c101126 */
[-C--:B0-----:R-:W-:Y:S01]  /*4cd0*/  @!P5 IMAD R11, R86, R88.reuse, RZ ;  /* 0x00000058560bd224 */ /* 0x081fe200078e02ff */
[----:B------:R-:W-:Y:S01]  /*4ce0*/  ISETP.GE.AND P2, PT, R97, 0x89, PT ;  /* 0x000000896100780c */ /* 0x000fe20003f46270 */
[-C--:B------:R-:W-:Y:S02]  /*4cf0*/  @!P1 IMAD R87, R87, R88.reuse, RZ ;  /* 0x0000005857579224 */ /* 0x080fe400078e02ff */
[----:B-1----:R-:W-:Y:S01]  /*4d00*/  @!P3 IMAD R13, R24, R88, RZ ;  /* 0x00000058180db224 */ /* 0x002fe200078e02ff */
[----:B------:R0:W-:Y:S01]  /*4d10*/  @!P5 STG.E.U8 desc[UR38][R4.64+0x38], R11 ;  /* 0x0000380b0400d986 */ /* 0x0001e2000c101126 */
[----:B------:R-:W-:-:S03]  /*4d20*/  ISETP.LT.OR P5, PT, R3, 0x1, !P2 ;  /* 0x000000010300780c */ /* 0x000fc600057a1670 */
[----:B------:R-:W-:Y:S01]  /*4d30*/  @!P4 IMAD R25, R25, R88, RZ ;  /* 0x000000581919c224 */ /* 0x000fe200078e02ff */
[----:B------:R1:W-:Y:S01]  /*4d40*/  @!P1 STG.E.U8 desc[UR38][R4.64+0x39], R87 ;  /* 0x0000395704009986 */ /* 0x0003e2000c101126 */
[----:B------:R-:W-:-:S03]  /*4d50*/  ISETP.LT.OR P1, PT, R3, 0x2, !P2 ;  /* 0x000000020300780c */ /* 0x000fc60005721670 */
[----:B------:R-:W-:Y:S01]  /*4d60*/  @!P3 STG.E.U8 desc[UR38][R6.64], R13 ;  /* 0x0000000d0600b986 */ /* 0x000fe2000c101126 */
[----:B------:R-:W-:-:S03]  /*4d70*/  ISETP.LT.OR P3, PT, R3, 0x9, !P0 ;  /* 0x000000090300780c */ /* 0x000fc60004761670 */
[----:B------:R-:W-:Y:S01]  /*4d80*/  @!P4 STG.E.U8 desc[UR38][R6.64+0x1], R25 ;  /* 0x000001190600c986 */ /* 0x000fe2000c101126 */
[----:B------:R-:W-:Y:S01]  /*4d90*/  ISETP.LT.OR P4, PT, R3, 0xa, !P0 ;  /* 0x0000000a0300780c */ /* 0x000fe20004781670 */
[----:B0-----:R-:W-:-:S04]  /*4da0*/  @!P5 IMAD R11, R26, R88, RZ ;  /* 0x000000581a0bd224 */ /* 0x001fc800078e02ff */
[-C--:B------:R-:W-:Y:S01]  /*4db0*/  @!P1 IMAD R27, R27, R88.reuse, RZ ;  /* 0x000000581b1b9224 */ /* 0x080fe200078e02ff */
[----:B------:R0:W-:Y:S01]  /*4dc0*/  @!P5 STG.E.U8 desc[UR38][R8.64], R11 ;  /* 0x0000000b0800d986 */ /* 0x0001e2000c101126 */
[C---:B------:R-:W-:Y:S02]  /*4dd0*/  ISETP.LT.OR P5, PT, R3.reuse, 0x9, !P2 ;  /* 0x000000090300780c */ /* 0x040fe400057a1670 */
[-C--:B------:R-:W-:Y:S01]  /*4de0*/  @!P3 IMAD R15, R28, R88.reuse, RZ ;  /* 0x000000581c0fb224 */ /* 0x080fe200078e02ff */
[----:B------:R-:W-:Y:S01]  /*4df0*/  @!P1 STG.E.U8 desc[UR38][R8.64+0x1], R27 ;  /* 0x0000011b08009986 */ /* 0x000fe2000c101126 */
[----:B------:R-:W-:Y:S02]  /*4e00*/  ISETP.LT.OR P1, PT, R3, 0xa, !P2 ;  /* 0x0000000a0300780c */ /* 0x000fe40005721670 */
[----:B------:R-:W-:Y:S01]  /*4e10*/  @!P4 IMAD R29, R29, R88, RZ ;  /* 0x000000581d1dc224 */ /* 0x000fe200078e02ff */
[----:B------:R-:W-:Y:S01]  /*4e20*/  @!P3 STG.E.U8 desc[UR38][R6.64+0x8], R15 ;  /* 0x0000080f0600b986 */ /* 0x000fe2000c101126 */
[----:B------:R-:W-:-:S03]  /*4e30*/  ISETP.LT.OR P3, PT, R3, 0x11, !P0 ;  /* 0x000000110300780c */ /* 0x000fc60004761670 */
[----:B------:R-:W-:Y:S01]  /*4e40*/  @!P4 STG.E.U8 desc[UR38][R6.64+0x9], R29 ;  /* 0x0000091d0600c986 */ /* 0x000fe2000c101126 */
[----:B------:R-:W-:Y:S01]  /*4e50*/  ISETP.LT.OR P4, PT, R3, 0x12, !P0 ;  /* 0x000000120300780c */ /* 0x000fe20004781670 */
[----:B-1----:R-:W-:-:S04]  /*4e60*/  @!P5 IMAD R5, R30, R88, RZ ;  /* 0x000000581e05d224 */ /* 0x002fc800078e02ff */
[-C--:B------:R-:W-:Y:S01]  /*4e70*/  @!P1 IMAD R31, R31, R88.reuse, RZ ;  /* 0x000000581f1f9224 */ /* 0x080fe200078e02ff */
[----:B------:R1:W-:Y:S01]  /*4e80*/  @!P5 STG.E.U8 desc[UR38][R8.64+0x8], R5 ;  /* 0x000008050800d986 */ /* 0x0003e2000c101126 */
[C---:B------:R-:W-:Y:S02]  /*4e90*/  ISETP.LT.OR P5, PT, R3.reuse, 0x11, !P2 ;  /* 0x000000110300780c */ /* 0x040fe400057a1670 */
[-C--:B0-----:R-:W-:Y:S01]  /*4ea0*/  @!P3 IMAD R11, R32, R88.reuse, RZ ;  /* 0x00000058200bb224 */ /* 0x081fe200078e02ff */
        /* <DEDUP_REMOVED lines=11> */
[-C--:B------:R-:W-:Y:S01]  /*4f60*/  @!P3 IMAD R13, R36, R88.reuse, RZ ;  /* 0x00000058240db224 */ /* 0x080fe200078e02ff */
        /* <DEDUP_REMOVED lines=32> */
[----:B------:R-:W-:-:S04]  /*5170*/  @!P1 IMAD R11, R46, R88, RZ ;  /* 0x000000582e0b9224 */ /* 0x000fc800078e02ff */
[-C--:B------:R-:W-:Y:S01]  /*5180*/  @!P3 IMAD R47, R47, R88.reuse, RZ ;  /* 0x000000582f2fb224 */ /* 0x080fe200078e02ff */
[----:B------:R1:W-:Y:S01]  /*5190*/  @!P1 STG.E.U8 desc[UR38][R8.64+0x28], R11 ;  /* 0x0000280b08009986 */ /* 0x0003e2000c101126 */
[----:B------:R-:W-:Y:S02]  /*51a0*/  ISETP.LT.OR P1, PT, R3, 0x31, !P2 ;  /* 0x000000310300780c */ /* 0x000fe40005721670 */
[----:B------:R-:W-:Y:S01]  /*51b0*/  @!P4 IMAD R49, R49, R88, RZ ;  /* 0x000000583131c224 */ /* 0x000fe200078e02ff */
[----:B------:R2:W-:Y:S01]  /*51c0*/  @!P3 STG.E.U8 desc[UR38][R8.64+0x29], R47 ;  /* 0x0000292f0800b986 */ /* 0x0005e2000c101126 */
[C---:B------:R-:W-:Y:S02]  /*51d0*/  ISETP.LT.OR P3, PT, R3.reuse, 0x39, !P0 ;  /* 0x000000390300780c */ /* 0x040fe40004761670 */
[C---:B------:R-:W-:Y:S01]  /*51e0*/  ISETP.LT.OR P0, PT, R3.reuse, 0x3a, !P0 ;  /* 0x0000003a0300780c */ /* 0x040fe20004701670 */
[----:B------:R2:W-:Y:S01]  /*51f0*/  @!P4 STG.E.U8 desc[UR38][R6.64+0x31], R49 ;  /* 0x000031310600c986 */ /* 0x0005e2000c101126 */
[----:B------:R-:W-:-:S03]  /*5200*/  ISETP.LT.OR P4, PT, R3, 0x32, !P2 ;  /* 0x000000320300780c */ /* 0x000fc60005781670 */
[----:B------:R2:W-:Y:S01]  /*5210*/  @!P5 STG.E.U8 desc[UR38][R6.64+0x30], R13 ;  /* 0x0000300d0600d986 */ /* 0x0005e2000c101126 */
[C---:B------:R-:W-:Y:S02]  /*5220*/  ISETP.LT.OR P5, PT, R3.reuse, 0x39, !P2 ;  /* 0x000000390300780c */ /* 0x040fe400057a1670 */
[----:B------:R-:W-:Y:S01]  /*5230*/  ISETP.LT.OR P2, PT, R3, 0x3a, !P2 ;  /* 0x0000003a0300780c */ /* 0x000fe20005741670 */
[-C--:B------:R-:W-:Y:S02]  /*5240*/  @!P1 IMAD R3, R50, R88.reuse, RZ ;  /* 0x0000005832039224 */ /* 0x080fe400078e02ff */
[-C--:B0-----:R-:W-:Y:S02]  /*5250*/  @!P3 IMAD R5, R52, R88.reuse, RZ ;  /* 0x000000583405b224 */ /* 0x081fe400078e02ff */
[-C--:B------:R-:W-:Y:S01]  /*5260*/  @!P0 IMAD R53, R53, R88.reuse, RZ ;  /* 0x0000005835358224 */ /* 0x080fe200078e02ff */
[----:B------:R2:W-:Y:S01]  /*5270*/  @!P1 STG.E.U8 desc[UR38][R8.64+0x30], R3 ;  /* 0x0000300308009986 */ /* 0x0005e2000c101126 */
[----:B------:R-:W-:-:S04]  /*5280*/  @!P4 IMAD R51, R51, R88, RZ ;  /* 0x000000583333c224 */ /* 0x000fc800078e02ff */
[-C--:B-1----:R-:W-:Y:S01]  /*5290*/  @!P5 IMAD R11, R54, R88.reuse, RZ ;  /* 0x00000058360bd224 */ /* 0x082fe200078e02ff */
[----:B------:R2:W-:Y:S01]  /*52a0*/  @!P4 STG.E.U8 desc[UR38][R8.64+0x31], R51 ;  /* 0x000031330800c986 */ /* 0x0005e2000c101126 */
[----:B------:R-:W-:-:S03]  /*52b0*/  @!P2 IMAD R55, R55, R88, RZ ;  /* 0x000000583737a224 */ /* 0x000fc600078e02ff */
[----:B------:R2:W-:Y:S04]  /*52c0*/  @!P3 STG.E.U8 desc[UR38][R6.64+0x38], R5 ;  /* 0x000038050600b986 */ /* 0x0005e8000c101126 */
[----:B------:R2:W-:Y:S04]  /*52d0*/  @!P0 STG.E.U8 desc[UR38][R6.64+0x39], R53 ;  /* 0x0000393506008986 */ /* 0x0005e8000c101126 */
[----:B------:R2:W-:Y:S04]  /*52e0*/  @!P5 STG.E.U8 desc[UR38][R8.64+0x38], R11 ;  /* 0x0000380b0800d986 */ /* 0x0005e8000c101126 */
[----:B------:R2:W-:Y:S02]  /*52f0*/  @!P2 STG.E.U8 desc[UR38][R8.64+0x39], R55 ;  /* 0x000039370800a986 */ /* 0x0005e4000c101126 */
.L_x_159:
[----:B------:R-:W-:Y:S05]  /*5300*/  BSYNC B0 ;  /* 0x0000000000007941 */ /* 0x000fea0003800000 */
.L_x_29:
[----:B------:R-:W-:Y:S01]  /*5310*/  IADD3 R16, P0, R16, UR36, RZ ;  /* 0x0000002410107c10 */ /* 0x000fe2000ff1e0ff */
[----:B------:R-:W-:Y:S01]  /*5320*/  ULDC.64 UR4, c[0x0][0x650] ;  /* 0x0001940000047ab9 */ /* 0x000fe20000000a00 */
[----:B--2---:R-:W-:Y:S01]  /*5330*/  PRMT R3, RZ, 0x7610, R3 ;  /* 0x00007610ff037816 */ /* 0x004fe20000000003 */
[----:B------:R-:W-:Y:S01]  /*5340*/  IMAD.MOV.U32 R98, RZ, RZ, -0x1 ;  /* 0xffffffffff627424 */ /* 0x000fe200078e00ff */
[----:B------:R-:W-:Y:S01]  /*5350*/  IADD3.X R17, R17, UR42, RZ, P0, !PT ;  /* 0x0000002a11117c10 */ /* 0x000fe200087fe4ff */
[----:B0-----:R-:W-:Y:S01]  /*5360*/  IMAD.MOV.U32 R19, RZ, RZ, -0x1 ;  /* 0xffffffffff137424 */ /* 0x001fe200078e00ff */
[----:B------:R-:W-:-:S04]  /*5370*/  ISETP.GE.U32.AND P0, PT, R16, UR4, PT ;  /* 0x0000000410007c0c */ /* 0x000fc8000bf06070 */
[----:B------:R-:W-:-:S13]  /*5380*/  ISETP.GE.U32.AND.EX P0, PT, R17, UR5, PT, P0 ;  /* 0x0000000511007c0c */ /* 0x000fda000bf06100 */
[----:B------:R-:W-:Y:S05]  /*5390*/  @P0 BRA `(.L_x_160) ;  /* 0x0000000400500947 */ /* 0x000fea0003800000 */
[----:B------:R-:W0:Y:S01]  /*53a0*/  LDC.64 R10, c[0x0][0x628] ;  /* 0x00018a00ff0a7b82 */ /* 0x000e220000000a00 */
[----:B------:R-:W2:Y:S01]  /*53b0*/  S2R R12, SR_CTAID.X ;  /* 0x00000000000c7919 */ /* 0x000ea20000002500 */
[----:B----4-:R-:W-:Y:S02]  /*53c0*/  IMAD.MOV.U32 R8, RZ, RZ, R16 ;  /* 0x000000ffff087224 */ /* 0x010fe400078e0010 */
[----:B------:R-:W-:Y:S01]  /*53d0*/  IMAD.MOV.U32 R9, RZ, RZ, R17 ;  /* 0x000000ffff097224 */ /* 0x000fe200078e0011 */
[----:B------:R-:W4:Y:S03]  /*53e0*/  S2R R20, SR_CTAID.Y ;  /* 0x0000000000147919 */ /* 0x000f260000002600 */
[----:B------:R-:W1:Y:S08]  /*53f0*/  LDC R0, c[0x0][0x630] ;  /* 0x00018c00ff007b82 */ /* 0x000e700000000800 */
[----:B------:R-:W1:Y:S01]  /*5400*/  LDC.64 R14, c[0x0][0x620] ;  /* 0x00018800ff0e7b82 */ /* 0x000e620000000a00 */
[----:B0-----:R-:W-:-:S04]  /*5410*/  ISETP.NE.U32.AND P0, PT, R10, RZ, PT ;  /* 0x000000ff0a00720c */ /* 0x001fc80003f05070 */
[----:B------:R-:W-:-:S13]  /*5420*/  ISETP.NE.AND.EX P0, PT, R11, RZ, PT, P0 ;  /* 0x000000ff0b00720c */ /* 0x000fda0003f05300 */
[----:B-12-4-:R-:W-:Y:S05]  /*5430*/  @!P0 BRA `(.L_x_161) ;  /* 0x0000000000288947 */ /* 0x016fea0003800000 */
[----:B------:R-:W0:Y:S02]  /*5440*/  LDC R3, c[0x0][0x634] ;  /* 0x00018d00ff037b82 */ /* 0x000e240000000800 */
[----:B0-----:R-:W-:-:S05]  /*5450*/  IADD3 R3, P0, R16, R3, RZ ;  /* 0x0000000310037210 */ /* 0x001fca0007f1e0ff */
[----:B------:R-:W-:-:S04]  /*5460*/  IMAD.X R13, RZ, RZ, R17, P0 ;  /* 0x000000ffff0d7224 */ /* 0x000fc800000e0611 */
[----:B------:R-:W-:-:S04]  /*5470*/  IMAD.WIDE.U32 R4, R13, R10, RZ ;  /* 0x0000000a0d047225 */ /* 0x000fc800078e00ff */
[----:B---3--:R-:W-:-:S04]  /*5480*/  IMAD.WIDE.U32 R6, P0, R3, R11, R4 ;  /* 0x0000000b03067225 */ /* 0x008fc80007800004 */
[----:B------:R-:W-:-:S04]  /*5490*/  IMAD.WIDE.U32 R4, R3, R10, RZ ;  /* 0x0000000a03047225 */ /* 0x000fc800078e00ff */
[----:B------:R-:W-:Y:S01]  /*54a0*/  IMAD.X R9, RZ, RZ, RZ, P0 ;  /* 0x000000ffff097224 */ /* 0x000fe200000e06ff */
[----:B------:R-:W-:Y:S01]  /*54b0*/  IADD3 RZ, P0, R5, R6, RZ ;  /* 0x0000000605ff7210 */ /* 0x000fe20007f1e0ff */
[----:B------:R-:W-:-:S04]  /*54c0*/  IMAD.MOV.U32 R8, RZ, RZ, R7 ;  /* 0x000000ffff087224 */ /* 0x000fc800078e0007 */
[----:B------:R-:W-:-:S08]  /*54d0*/  IMAD.WIDE.U32.X R8, R13, R11, R8, P0 ;  /* 0x0000000b0d087225 */ /* 0x000fd000000e0408 */
.L_x_161:
[-CC-:B------:R-:W-:Y:S01]  /*54e0*/  SHF.R.U64 R19, R8, R0.reuse, R9.reuse ;  /* 0x0000000008137219 */ /* 0x180fe20000001209 */
[----:B------:R-:W0:Y:S01]  /*54f0*/  LDC.64 R26, c[0x0][0x640] ;  /* 0x00019000ff1a7b82 */ /* 0x000e220000000a00 */
[----:B------:R-:W-:Y:S01]  /*5500*/  SHF.R.U32.HI R0, RZ, R0, R9 ;  /* 0x00000000ff007219 */ /* 0x000fe20000011609 */
[----:B------:R-:W-:Y:S01]  /*5510*/  ULDC UR4, c[0x0][0x150] ;  /* 0x0000540000047ab9 */ /* 0x000fe20000000800 */
[----:B------:R-:W-:Y:S02]  /*5520*/  IADD3 R3, P0, RZ, -R19, RZ ;  /* 0x80000013ff037210 */ /* 0x000fe40007f1e0ff */
[----:B---3--:R-:W-:-:S03]  /*5530*/  I2FP.F32.U32 R7, R12 ;  /* 0x0000000c00077245 */ /* 0x008fc60000201000 */
[----:B------:R-:W1:Y:S01]  /*5540*/  LDC R6, c[0x0][0x618] ;  /* 0x00018600ff067b82 */ /* 0x000e620000000800 */
[----:B------:R-:W-:Y:S02]  /*5550*/  IMAD.X R5, RZ, RZ, ~R0, P0 ;  /* 0x000000ffff057224 */ /* 0x000fe400000e0e00 */
[----:B------:R-:W-:Y:S01]  /*5560*/  FMUL R7, R7, UR4 ;  /* 0x0000000407077c20 */ /* 0x000fe20008400000 */
[----:B------:R-:W-:Y:S01]  /*5570*/  ULDC UR4, c[0x0][0x154] ;  /* 0x0000550000047ab9 */ /* 0x000fe20000000800 */
[-C--:B------:R-:W-:Y:S02]  /*5580*/  IMAD R0, R5, R14.reuse, RZ ;  /* 0x0000000e05007224 */ /* 0x080fe400078e02ff */
[C---:B------:R-:W-:Y:S01]  /*5590*/  IMAD.WIDE.U32 R4, R3.reuse, R14, R16 ;  /* 0x0000000e03047225 */ /* 0x040fe200078e0010 */
[----:B------:R-:W2:Y:S01]  /*55a0*/  LDC R8, c[0x0][0x608] ;  /* 0x00018200ff087b82 */ /* 0x000ea20000000800 */
[----:B------:R-:W3:Y:S02]  /*55b0*/  F2I.U32.TRUNC.NTZ R7, R7 ;  /* 0x0000000700077305 */ /* 0x000ee4000020f000 */
[----:B------:R-:W-:Y:S01]  /*55c0*/  IMAD R3, R3, R15, R0 ;  /* 0x0000000f03037224 */ /* 0x000fe200078e0200 */
[----:B------:R-:W-:-:S03]  /*55d0*/  I2FP.F32.U32 R0, R20 ;  /* 0x0000001400007245 */ /* 0x000fc60000201000 */
[----:B------:R-:W-:Y:S01]  /*55e0*/  IMAD.IADD R3, R5, 0x1, R3 ;  /* 0x0000000105037824 */ /* 0x000fe200078e0203 */
[----:B------:R-:W4:Y:S01]  /*55f0*/  LDC R11, c[0x0][0x658] ;  /* 0x00019600ff0b7b82 */ /* 0x000f220000000800 */
[----:B0-----:R-:W-:-:S04]  /*5600*/  ISETP.NE.U32.AND P0, PT, R26, RZ, PT ;  /* 0x000000ff1a00720c */ /* 0x001fc80003f05070 */
[----:B------:R-:W-:-:S03]  /*5610*/  ISETP.NE.AND.EX P0, PT, R27, RZ, PT, P0 ;  /* 0x000000ff1b00720c */ /* 0x000fc60003f05300 */
[----:B------:R-:W0:Y:S01]  /*5620*/  LDC R9, c[0x0][0x144] ;  /* 0x00005100ff097b82 */ /* 0x000e220000000800 */
[-C--:B-1----:R-:W-:Y:S01]  /*5630*/  SHF.R.U64 R10, R4, R6.reuse, R3 ;  /* 0x00000006040a7219 */ /* 0x082fe20000001203 */
[----:B---3--:R-:W-:Y:S01]  /*5640*/  IMAD.MOV R7, RZ, RZ, -R7 ;  /* 0x000000ffff077224 */ /* 0x008fe200078e0a07 */
[----:B------:R-:W-:Y:S01]  /*5650*/  SHF.R.U32.HI R3, RZ, R6, R3 ;  /* 0x00000006ff037219 */ /* 0x000fe20000011603 */
[----:B------:R-:W-:-:S04]  /*5660*/  FMUL R6, R0, UR4 ;  /* 0x0000000400067c20 */ /* 0x000fc80008400000 */
[----:B------:R-:W1:Y:S01]  /*5670*/  LDC R21, c[0x0][0x148] ;  /* 0x00005200ff157b82 */ /* 0x000e620000000800 */
[----:B------:R3:W0:Y:S01]  /*5680*/  F2I.U32.TRUNC.NTZ R14, R6 ;  /* 0x00000006000e7305 */ /* 0x000622000020f000 */
[-CC-:B--2---:R-:W-:Y:S02]  /*5690*/  SHF.R.U64 R13, R10, R8.reuse, R3.reuse ;  /* 0x000000080a0d7219 */ /* 0x184fe40000001203 */
[----:B------:R-:W-:-:S04]  /*56a0*/  SHF.R.U32.HI R0, RZ, R8, R3 ;  /* 0x00000008ff007219 */ /* 0x000fc80000011603 */
[----:B------:R-:W2:Y:S01]  /*56b0*/  LDC R24, c[0x0][0x600] ;  /* 0x00018000ff187b82 */ /* 0x000ea20000000800 */
[-CC-:B----4-:R-:W-:Y:S02]  /*56c0*/  SHF.R.U64 R15, R13, R11.reuse, R0.reuse ;  /* 0x0000000b0d0f7219 */ /* 0x190fe40000001200 */
[----:B------:R-:W-:-:S03]  /*56d0*/  SHF.R.U32.HI R5, RZ, R11, R0 ;  /* 0x0000000bff057219 */ /* 0x000fc60000011600 */
[----:B------:R-:W-:Y:S02]  /*56e0*/  IMAD.MOV.U32 R4, RZ, RZ, R15 ;  /* 0x000000ffff047224 */ /* 0x000fe400078e000f */
[----:B------:R-:W4:Y:S01]  /*56f0*/  LDC R28, c[0x0][0x648] ;  /* 0x00019200ff1c7b82 */ /* 0x000f220000000800 */
[----:B0-----:R-:W-:-:S07]  /*5700*/  IMAD R25, R9, R7, R12 ;  /* 0x0000000709197224 */ /* 0x001fce00078e020c */
[----:B------:R-:W0:Y:S08]  /*5710*/  LDC R29, c[0x0][0x638] ;  /* 0x00018e00ff1d7b82 */ /* 0x000e300000000800 */
[----:B------:R-:W0:Y:S01]  /*5720*/  LDC R30, c[0x0][0x610] ;  /* 0x00018400ff1e7b82 */ /* 0x000e220000000800 */
[----:B-123--:R-:W-:Y:S05]  /*5730*/  @!P0 BRA `(.L_x_162) ;  /* 0x0000000000288947 */ /* 0x00efea0003800000 */
        /* <DEDUP_REMOVED lines=10> */
.L_x_162:
[----:B------:R-:W-:Y:S01]  /*57e0*/  ISETP.NE.AND P0, PT, R2, 0x1, PT ;  /* 0x000000010200780c */ /* 0x000fe20003f05270 */
[----:B------:R-:W-:Y:S01]  /*57f0*/  IMAD.MOV R14, RZ, RZ, -R14 ;  /* 0x000000ffff0e7224 */ /* 0x000fe200078e0a0e */
[----:B----4-:R-:W-:Y:S01]  /*5800*/  SHF.R.U64 R3, R4, R28, R5 ;  /* 0x0000001c04037219 */ /* 0x010fe20000001205 */
[----:B------:R-:W-:Y:S01]  /*5810*/  VIADD R5, R24, 0xffffffff ;  /* 0xffffffff18057836 */ /* 0x000fe20000000000 */
[----:B------:R-:W-:-:S03]  /*5820*/  LOP3.LUT R0, R13, R94, RZ, 0xc0, !PT ;  /* 0x0000005e0d007212 */ /* 0x000fc600078ec0ff */
[----:B------:R-:W-:Y:S01]  /*5830*/  IMAD.MOV R4, RZ, RZ, -R3 ;  /* 0x000000ffff047224 */ /* 0x000fe200078e0a03 */
[----:B------:R-:W-:Y:S01]  /*5840*/  LOP3.LUT R10, R10, R5, RZ, 0xc0, !PT ;  /* 0x000000050a0a7212 */ /* 0x000fe200078ec0ff */
[----:B------:R-:W-:Y:S02]  /*5850*/  IMAD R0, R91, R3, R0 ;  /* 0x000000035b007224 */ /* 0x000fe400078e0200 */
[----:B0-----:R-:W-:Y:S02]  /*5860*/  IMAD R3, R4, R29, R15 ;  /* 0x0000001d04037224 */ /* 0x001fe400078e020f */
[----:B------:R-:W-:Y:S02]  /*5870*/  @P0 IMAD R25, R21, R14, R20 ;  /* 0x0000000e15190224 */ /* 0x000fe400078e0214 */
[----:B------:R-:W-:Y:S02]  /*5880*/  IMAD R5, R3, R24, R10 ;  /* 0x0000001803057224 */ /* 0x000fe400078e020a */
[----:B------:R-:W-:-:S02]  /*5890*/  IMAD R0, R0, R30, R25 ;  /* 0x0000001e00007224 */ /* 0x000fc400078e0219 */
[----:B------:R-:W-:-:S03]  /*58a0*/  IMAD.MOV.U32 R4, RZ, RZ, 0x1 ;  /* 0x00000001ff047424 */ /* 0x000fc600078e00ff */
[----:B------:R-:W-:Y:S02]  /*58b0*/  SEL R98, R5, R0, !P0 ;  /* 0x0000000005627207 */ /* 0x000fe40004000000 */
[----:B------:R-:W-:Y:S02]  /*58c0*/  PRMT R3, R4, 0x7610, R3 ;  /* 0x0000761004037816 */ /* 0x000fe40000000003 */
[----:B------:R-:W-:-:S07]  /*58d0*/  SEL R0, R0, R5, !P0 ;  /* 0x0000000500007207 */ /* 0x000fce0004000000 */
.L_x_160:
[----:B------:R-:W-:Y:S01]  /*58e0*/  LOP3.LUT P0, RZ, R3, 0xff, RZ, 0xc0, !PT ;  /* 0x000000ff03ff7812 */ /* 0x000fe2000780c0ff */
[----:B------:R-:W-:-:S12]  /*58f0*/  IMAD.MOV.U32 R97, RZ, RZ, R0 ;  /* 0x000000ffff617224 */ /* 0x000fd800078e0000 */
[----:B------:R-:W-:Y:S05]  /*5900*/  @P0 BRA `(.L_x_163) ;  /* 0xffffffb8005c0947 */ /* 0x000fea000383ffff */
[----:B------:R-:W-:Y:S05]  /*5910*/  EXIT ;  /* 0x000000000000794d */ /* 0x000fea0003800000 */
.L_x_4:
        /* <DEDUP_REMOVED lines=26> */
.L_x_165:
[--C-:B------:R-:W-:Y:S01]  /*5ac0*/  SHF.R.U64 R14, R12, R20, R13.reuse ;  /* 0x000000140c0e7219 */ /* 0x100fe2000000120d */
[----:B------:R-:W0:Y:S01]  /*5ad0*/  LDC R24, c[0x0][0x618] ;  /* 0x00018600ff187b82 */ /* 0x000e220000000800 */
[----:B------:R-:W-:Y:S01]  /*5ae0*/  I2FP.F32.U32 R8, R6 ;  /* 0x0000000600087245 */ /* 0x000fe20000201000 */
[----:B------:R-:W-:Y:S01]  /*5af0*/  ULDC UR4, c[0x0][0x150] ;  /* 0x0000540000047ab9 */ /* 0x000fe20000000800 */
[----:B------:R-:W-:Y:S02]  /*5b00*/  SHF.R.U32.HI R7, RZ, R20, R13 ;  /* 0x00000014ff077219 */ /* 0x000fe4000001160d */
[----:B------:R-:W-:Y:S01]  /*5b10*/  IADD3 R11, P0, RZ, -R14, RZ ;  /* 0x8000000eff0b7210 */ /* 0x000fe20007f1e0ff */
[----:B------:R-:W-:Y:S01]  /*5b20*/  FMUL R13, R8, UR4 ;  /* 0x00000004080d7c20 */ /* 0x000fe20008400000 */
[----:B------:R-:W-:Y:S01]  /*5b30*/  ULDC UR4, c[0x0][0x154] ;  /* 0x0000550000047ab9 */ /* 0x000fe20000000800 */
[----:B------:R-:W1:Y:S02]  /*5b40*/  LDC.64 R26, c[0x0][0x640] ;  /* 0x00019000ff1a7b82 */ /* 0x000e640000000a00 */
[----:B------:R-:W-:-:S02]  /*5b50*/  IMAD.X R7, RZ, RZ, ~R7, P0 ;  /* 0x000000ffff077224 */ /* 0x000fc400000e0e07 */
[----:B------:R-:W2:Y:S01]  /*5b60*/  F2I.U32.TRUNC.NTZ R13, R13 ;  /* 0x0000000d000d7305 */ /* 0x000ea2000020f000 */
[----:B------:R-:W-:-:S03]  /*5b70*/  IMAD.WIDE.U32 R8, R11, R22, R16 ;  /* 0x000000160b087225 */ /* 0x000fc600078e0010 */
[----:B------:R-:W3:Y:S01]  /*5b80*/  LDC R15, c[0x0][0x144] ;  /* 0x00005100ff0f7b82 */ /* 0x000ee20000000800 */
[----:B------:R-:W-:-:S04]  /*5b90*/  IMAD R10, R7, R22, RZ ;  /* 0x00000016070a7224 */ /* 0x000fc800078e02ff */
[----:B------:R-:W-:Y:S02]  /*5ba0*/  IMAD R7, R11, R23, R10 ;  /* 0x000000170b077224 */ /* 0x000fe400078e020a */
[----:B------:R-:W-:Y:S01]  /*5bb0*/  IMAD.MOV.U32 R10, RZ, RZ, -0x1 ;  /* 0xffffffffff0a7424 */ /* 0x000fe200078e00ff */
[----:B------:R-:W4:Y:S01]  /*5bc0*/  LDC R20, c[0x0][0x608] ;  /* 0x00018200ff147b82 */ /* 0x000f220000000800 */
[----:B------:R-:W-:Y:S01]  /*5bd0*/  IMAD.IADD R7, R9, 0x1, R7 ;  /* 0x0000000109077824 */ /* 0x000fe200078e0207 */
[----:B------:R-:W-:-:S04]  /*5be0*/  I2FP.F32.U32 R9, R5 ;  /* 0x0000000500097245 */ /* 0x000fc80000201000 */
[-C--:B0-----:R-:W-:Y:S01]  /*5bf0*/  SHF.R.U64 R12, R8, R24.reuse, R7 ;  /* 0x00000018080c7219 */ /* 0x081fe20000001207 */
[----:B--2---:R-:W-:Y:S01]  /*5c00*/  IMAD.MOV R8, RZ, RZ, -R13 ;  /* 0x000000ffff087224 */ /* 0x004fe200078e0a0d */
[----:B------:R-:W0:Y:S01]  /*5c10*/  LDC R11, c[0x0][0x658] ;  /* 0x00019600ff0b7b82 */ /* 0x000e220000000800 */
[----:B-1----:R-:W-:Y:S01]  /*5c20*/  ISETP.NE.U32.AND P0, PT, R26, RZ, PT ;  /* 0x000000ff1a00720c */ /* 0x002fe20003f05070 */
[----:B------:R-:W-:Y:S01]  /*5c30*/  FMUL R9, R9, UR4 ;  /* 0x0000000409097c20 */ /* 0x000fe20008400000 */
[----:B------:R-:W-:Y:S02]  /*5c40*/  SHF.R.U32.HI R7, RZ, R24, R7 ;  /* 0x00000018ff077219 */ /* 0x000fe40000011607 */
[----:B------:R-:W-:-:S03]  /*5c50*/  ISETP.NE.AND.EX P0, PT, R27, RZ, PT, P0 ;  /* 0x000000ff1b00720c */ /* 0x000fc60003f05300 */
[----:B------:R-:W1:Y:S01]  /*5c60*/  LDC R22, c[0x0][0x148] ;  /* 0x00005200ff167b82 */ /* 0x000e620000000800 */
[----:B---3--:R-:W-:Y:S02]  /*5c70*/  IMAD R23, R15, R8, R6 ;  /* 0x000000080f177224 */ /* 0x008fe400078e0206 */
[----:B------:R-:W-:-:S05]  /*5c80*/  IMAD.MOV.U32 R8, RZ, RZ, 0x1 ;  /* 0x00000001ff087424 */ /* 0x000fca00078e00ff */
[----:B------:R-:W2:Y:S01]  /*5c90*/  LDC R21, c[0x0][0x600] ;  /* 0x00018000ff157b82 */ /* 0x000ea20000000800 */
[-CC-:B----4-:R-:W-:Y:S02]  /*5ca0*/  SHF.R.U64 R15, R12, R20.reuse, R7.reuse ;  /* 0x000000140c0f7219 */ /* 0x190fe40000001207 */
[----:B------:R-:W-:Y:S02]  /*5cb0*/  SHF.R.U32.HI R6, RZ, R20, R7 ;  /* 0x00000014ff067219 */ /* 0x000fe40000011607 */
[----:B------:R3:W4:Y:S03]  /*5cc0*/  F2I.U32.TRUNC.NTZ R20, R9 ;  /* 0x0000000900147305 */ /* 0x000726000020f000 */
[----:B------:R-:W1:Y:S01]  /*5cd0*/  LDC R25, c[0x0][0x648] ;  /* 0x00019200ff197b82 */ /* 0x000e620000000800 */
[-C--:B0-----:R-:W-:Y:S02]  /*5ce0*/  SHF.R.U64 R19, R15, R11.reuse, R6 ;  /* 0x0000000b0f137219 */ /* 0x081fe40000001206 */
[----:B------:R-:W-:-:S02]  /*5cf0*/  SHF.L.U32 R10, R10, R11, RZ ;  /* 0x0000000b0a0a7219 */ /* 0x000fc400000006ff */
[-C--:B------:R-:W-:Y:S01]  /*5d00*/  SHF.R.U32.HI R7, RZ, R11.reuse, R6 ;  /* 0x0000000bff077219 */ /* 0x080fe20000011606 */
[----:B------:R-:W-:Y:S01]  /*5d10*/  IMAD.MOV.U32 R6, RZ, RZ, R19 ;  /* 0x000000ffff067224 */ /* 0x000fe200078e0013 */
[----:B------:R-:W-:Y:S01]  /*5d20*/  SHF.L.U32 R24, R8, R11, RZ ;  /* 0x0000000b08187219 */ /* 0x000fe200000006ff */
[----:B------:R-:W0:Y:S01]  /*5d30*/  LDC R28, c[0x0][0x638] ;  /* 0x00018e00ff1c7b82 */ /* 0x000e220000000800 */
[----:B------:R-:W-:-:S07]  /*5d40*/  LOP3.LUT R30, RZ, R10, RZ, 0x33, !PT ;  /* 0x0000000aff1e7212 */ /* 0x000fce00078e33ff */
[----:B------:R-:W0:Y:S01]  /*5d50*/  LDC R29, c[0x0][0x610] ;  /* 0x00018400ff1d7b82 */ /* 0x000e220000000800 */
[----:B---34-:R-:W-:Y:S05]  /*5d60*/  @!P0 BRA `(.L_x_166) ;  /* 0x0000000000288947 */ /* 0x018fea0003800000 */
[----:B------:R-:W3:Y:S02]  /*5d70*/  LDC R6, c[0x0][0x64c] ;  /* 0x00019300ff067b82 */ /* 0x000ee40000000800 */
[----:B---3--:R-:W-:-:S05]  /*5d80*/  IADD3 R11, P0, R19, R6, RZ ;  /* 0x00000006130b7210 */ /* 0x008fca0007f1e0ff */
        /* <DEDUP_REMOVED lines=8> */
.L_x_166:
[----:B------:R-:W-:Y:S01]  /*5e10*/  ISETP.NE.AND P0, PT, R2, 0x1, PT ;  /* 0x000000010200780c */ /* 0x000fe20003f05270 */
[----:B--2---:R-:W-:Y:S01]  /*5e20*/  VIADD R9, R21, 0xffffffff ;  /* 0xffffffff15097836 */ /* 0x004fe20000000000 */
[----:B-1----:R-:W-:Y:S01]  /*5e30*/  SHF.R.U64 R7, R6, R25, R7 ;  /* 0x0000001906077219 */ /* 0x002fe20000001207 */
[----:B------:R-:W-:Y:S01]  /*5e40*/  IMAD.MOV R20, RZ, RZ, -R20 ;  /* 0x000000ffff147224 */ /* 0x000fe200078e0a14 */
[----:B------:R-:W-:Y:S02]  /*5e50*/  LOP3.LUT R6, R15, R30, RZ, 0xc0, !PT ;  /* 0x0000001e0f067212 */ /* 0x000fe400078ec0ff */
[----:B------:R-:W-:Y:S01]  /*5e60*/  LOP3.LUT R12, R12, R9, RZ, 0xc0, !PT ;  /* 0x000000090c0c7212 */ /* 0x000fe200078ec0ff */
[----:B------:R-:W-:Y:S02]  /*5e70*/  IMAD.MOV R8, RZ, RZ, -R7 ;  /* 0x000000ffff087224 */ /* 0x000fe400078e0a07 */
[----:B------:R-:W-:Y:S02]  /*5e80*/  IMAD R6, R24, R7, R6 ;  /* 0x0000000718067224 */ /* 0x000fe400078e0206 */
[----:B------:R-:W-:-:S02]  /*5e90*/  IMAD.MOV.U32 R9, RZ, RZ, 0x1 ;  /* 0x00000001ff097424 */ /* 0x000fc400078e00ff */
[----:B------:R-:W-:Y:S02]  /*5ea0*/  @P0 IMAD R23, R22, R20, R5 ;  /* 0x0000001416170224 */ /* 0x000fe400078e0205 */
[----:B0-----:R-:W-:Y:S02]  /*5eb0*/  IMAD R5, R8, R28, R19 ;  /* 0x0000001c08057224 */ /* 0x001fe400078e0213 */
[----:B------:R-:W-:Y:S02]  /*5ec0*/  IMAD R19, R6, R29, R23 ;  /* 0x0000001d06137224 */ /* 0x000fe400078e0217 */
[----:B------:R-:W-:Y:S02]  /*5ed0*/  IMAD R6, R5, R21, R12 ;  /* 0x0000001505067224 */ /* 0x000fe400078e020c */
[----:B------:R-:W-:-:S03]  /*5ee0*/  IMAD.MOV.U32 R8, RZ, RZ, R14 ;  /* 0x000000ffff087224 */ /* 0x000fc600078e000e */
[----:B------:R-:W-:Y:S02]  /*5ef0*/  SEL R20, R6, R19, !P0 ;  /* 0x0000001306147207 */ /* 0x000fe40004000000 */
[----:B------:R-:W-:-:S07]  /*5f00*/  SEL R19, R19, R6, !P0 ;  /* 0x0000000613137207 */ /* 0x000fce0004000000 */
.L_x_164:
[----:B------:R-:W-:-:S08]  /*5f10*/  NOP ;  /* 0x0000000000007918 */ /* 0x000fd00000000000 */
[----:B------:R-:W0:-:S00]  /*5f20*/  USETMAXREG.DEALLOC.CTAPOOL 0x28 ;  /* 0x00000028000079c8 */ /* 0x000e0000080e0500 */
[----:B0-----:R-:W-:-:S13]  /*5f30*/  ISETP.NE.AND P0, PT, R0, RZ, PT ;  /* 0x000000ff0000720c */ /* 0x001fda0003f05270 */
[----:B------:R-:W-:Y:S05]  /*5f40*/  @P0 EXIT ;  /* 0x000000000000094d */ /* 0x000fea0003800000 */
[----:B------:R-:W-:Y:S01]  /*5f50*/  LOP3.LUT P0, RZ, R9, 0xff, RZ, 0xc0, !PT ;  /* 0x000000ff09ff7812 */ /* 0x000fe2000780c0ff */
[----:B------:R-:W-:Y:S02]  /*5f60*/  IMAD.MOV.U32 R0, RZ, RZ, 0x1 ;  /* 0x00000001ff007424 */ /* 0x000fe400078e00ff */
[----:B------:R-:W-:-:S10]  /*5f70*/  IMAD.MOV.U32 R12, RZ, RZ, RZ ;  /* 0x000000ffff0c7224 */ /* 0x000fd400078e00ff */
[----:B------:R-:W-:Y:S05]  /*5f80*/  @!P0 BRA `(.L_x_167) ;  /* 0x0000000c00148947 */ /* 0x000fea0003800000 */
[----:B------:R-:W0:Y:S01]  /*5f90*/  LDC R0, c[0x0][0x28c] ;  /* 0x0000a300ff007b82 */ /* 0x000e220000000800 */
[----:B------:R-:W-:Y:S01]  /*5fa0*/  LOP3.LUT P0, RZ, R3, 0x1f, RZ, 0xc0, !PT ;  /* 0x0000001f03ff7812 */ /* 0x000fe2000780c0ff */
[----:B------:R-:W-:Y:S01]  /*5fb0*/  ULDC UR5, c[0x0][0x658] ;  /* 0x0001960000057ab9 */ /* 0x000fe20000000800 */
[----:B------:R-:W-:Y:S01]  /*5fc0*/  UMOV UR6, 0xffffffff ;  /* 0xffffffff00067882 */ /* 0x000fe20000000000 */
[----:B------:R-:W-:Y:S01]  /*5fd0*/  BSSY B0, `(.L_x_167) ;  /* 0x00000c0000007945 */ /* 0x000fe20003800000 */
[----:B------:R-:W-:Y:S01]  /*5fe0*/  USHF.L.U32 UR6, UR6, UR5, URZ ;  /* 0x0000000506067299 */ /* 0x000fe2000800063f */
[C---:B------:R-:W-:Y:S01]  /*5ff0*/  ISETP.NE.AND P2, PT, R4.reuse, RZ, PT ;  /* 0x000000ff0400720c */ /* 0x040fe20003f45270 */
[----:B------:R-:W-:Y:S01]  /*6000*/  IMAD.MOV.U32 R13, RZ, RZ, 0x1 ;  /* 0x00000001ff0d7424 */ /* 0x000fe200078e00ff */
[----:B------:R-:W-:Y:S01]  /*6010*/  ISETP.NE.OR P0, PT, R4, RZ, !P0 ;  /* 0x000000ff0400720c */ /* 0x000fe20004705670 */
[----:B------:R-:W-:Y:S01]  /*6020*/  IMAD.MOV.U32 R12, RZ, RZ, RZ ;  /* 0x000000ffff0c7224 */ /* 0x000fe200078e00ff */
[----:B------:R-:W-:Y:S01]  /*6030*/  LOP3.LUT R11, R18, 0x2, RZ, 0xfc, !PT ;  /* 0x00000002120b7812 */ /* 0x000fe200078efcff */
[----:B------:R-:W-:Y:S01]  /*6040*/  ULDC UR4, c[0x0][0x600] ;  /* 0x0001800000047ab9 */ /* 0x000fe20000000800 */
[----:B------:R-:W-:Y:S01]  /*6050*/  UMOV UR7, 0x1 ;  /* 0x0000000100077882 */ /* 0x000fe20000000000 */
[----:B------:R-:W-:-:S02]  /*6060*/  UIADD3 UR15, UR4, -0x1, URZ ;  /* 0xffffffff040f7890 */ /* 0x000fc4000fffe03f */
[----:B------:R-:W-:Y:S02]  /*6070*/  USHF.L.U32 UR17, UR7, UR5, URZ ;  /* 0x0000000507117299 */ /* 0x000fe4000800063f */
[----:B------:R-:W-:Y:S01]  /*6080*/  ULOP3.LUT UR16, URZ, UR6, URZ, 0x33, !UPT ;  /* 0x000000063f107292 */ /* 0x000fe2000f8e333f */
[----:B------:R-:W-:Y:S01]  /*6090*/  ULDC.64 UR20, c[0x0][0x198] ;  /* 0x0000660000147ab9 */ /* 0x000fe20000000a00 */
[----:B0-----:R-:W-:-:S05]  /*60a0*/  VIADD R0, R0, 0x3f ;  /* 0x0000003f00007836 */ /* 0x001fca0000000000 */
[----:B------:R-:W-:-:S04]  /*60b0*/  SHF.R.S32.HI R3, RZ, 0x1f, R0 ;  /* 0x0000001fff037819 */ /* 0x000fc80000011400 */
[----:B------:R-:W-:Y:S01]  /*60c0*/  LEA.HI R3, R3, R0, RZ, 0x6 ;  /* 0x0000000003037211 */ /* 0x000fe200078f30ff */
[----:B------:R-:W-:-:S03]  /*60d0*/  IMAD.MOV.U32 R0, RZ, RZ, 0x1 ;  /* 0x00000001ff007424 */ /* 0x000fc600078e00ff */
[----:B------:R-:W-:-:S05]  /*60e0*/  SHF.R.S32.HI R3, RZ, 0x6, R3 ;  /* 0x00000006ff037819 */ /* 0x000fca0000011403 */
[----:B------:R-:W-:-:S07]  /*60f0*/  VIADD R10, R3, 0x1 ;  /* 0x00000001030a7836 */ /* 0x000fce0000000000 */
.L_x_179:
[----:B------:R-:W-:-:S03]  /*6100*/  UMOV UR4, 0xffffffff ;  /* 0xffffffff00047882 */ /* 0x000fc60000000000 */
[----:B------:R-:W-:Y:S05]  /*6110*/  BRA.DIV UR4, `(.L_x_168) ;  /* 0x0000001204947947 */ /* 0x000fea000b800000 */
[----:B------:R-:W-:-:S13]  /*6120*/  ELECT P6, URZ, PT ;  /* 0x00000000003f782f */ /* 0x000fda00038c0000 */
.L_x_197:
[----:B------:R-:W0:Y:S01]  /*6130*/  LDC R4, c[0x0][0x28c] ;  /* 0x0000a300ff047b82 */ /* 0x000e220000000800 */
[----:B------:R-:W-:Y:S01]  /*6140*/  BSSY B1, `(.L_x_169) ;  /* 0x0000037000017945 */ /* 0x000fe20003800000 */
[----:B0-----:R-:W-:-:S13]  /*6150*/  ISETP.LT.OR P6, PT, R4, 0x1, !P6 ;  /* 0x000000010400780c */ /* 0x001fda00077c1670 */
[----:B------:R-:W-:Y:S05]  /*6160*/  @P6 BRA `(.L_x_170) ;  /* 0x0000000000d06947 */ /* 0x000fea0003800000 */
[----:B------:R-:W-:Y:S02]  /*6170*/  IMAD.SHL.U32 R20, R20, 0x40, RZ ;  /* 0x0000004014147824 */ /* 0x000fe400078e00ff */
[----:B------:R-:W-:Y:S02]  /*6180*/  IMAD.SHL.U32 R19, R19, 0x100, RZ ;  /* 0x0000010013137824 */ /* 0x000fe400078e00ff */
[----:B------:R-:W-:Y:S02]  /*6190*/  IMAD.MOV.U32 R21, RZ, RZ, RZ ;  /* 0x000000ffff157224 */ /* 0x000fe400078e00ff */
[----:B------:R-:W-:Y:S02]  /*61a0*/  IMAD.MOV.U32 R4, RZ, RZ, R10 ;  /* 0x000000ffff047224 */ /* 0x000fe400078e000a */
[----:B------:R-:W-:Y:S02]  /*61b0*/  IMAD.MOV.U32 R5, RZ, RZ, R0 ;  /* 0x000000ffff057224 */ /* 0x000fe400078e0000 */
[----:B------:R-:W-:-:S07]  /*61c0*/  IMAD.MOV.U32 R6, RZ, RZ, R12 ;  /* 0x000000ffff067224 */ /* 0x000fce00078e000c */
.L_x_174:
[----:B------:R-:W0:Y:S01]  /*61d0*/  S2R R14, SR_CgaCtaId ;  /* 0x00000000000e7919 */ /* 0x000e220000008800 */
[----:B------:R-:W-:Y:S01]  /*61e0*/  MOV R7, 0x400 ;  /* 0x0000040000077802 */ /* 0x000fe20000000f00 */
[----:B------:R-:W1:Y:S03]  /*61f0*/  @!P2 LDC R9, c[0x0][0x500] ;  /* 0x00014000ff09ab82 */ /* 0x000e660000000800 */
[----:B0-----:R-:W-:Y:S02]  /*6200*/  LEA R15, R14, R7, 0x18 ;  /* 0x000000070e0f7211 */ /* 0x001fe400078ec0ff */
[----:B------:R-:W-:-:S03]  /*6210*/  SHF.L.U32 R7, R5, 0x1f, RZ ;  /* 0x0000001f05077819 */ /* 0x000fc600000006ff */
[----:B------:R-:W-:-:S04]  /*6220*/  IMAD R14, R6, 0x8, R15 ;  /* 0x00000008060e7824 */ /* 0x000fc800078e020f */
[----:B------:R-:W0:Y:S02]  /*6230*/  SYNCS.PHASECHK.TRANS64.TRYWAIT P1, [R14+URZ+0x58], R7 ;  /* 0x000058070e0075a7 */ /* 0x000e24000802017f */
[----:B01----:R-:W-:Y:S05]  /*6240*/  @!P1 BRA `(.L_x_171) ;  /* 0x0000001000689947 */ /* 0x003fea0003800000 */
.L_x_198:
[----:B0-----:R-:W-:Y:S01]  /*6250*/  PRMT R7, R11, 0x9910, RZ ;  /* 0x000099100b077816 */ /* 0x001fe200000000ff */
[----:B------:R0:W-:Y:S03]  /*6260*/  @!P2 SYNCS.ARRIVE.TRANS64 RZ, [R14+URZ], R9 ;  /* 0x000000090effa9a7 */ /* 0x0001e6000800003f */
[----:B------:R-:W-:-:S13]  /*6270*/  ISETP.NE.AND P1, PT, R7, 0x2, PT ;  /* 0x000000020700780c */ /* 0x000fda0003f25270 */
[----:B0-----:R-:W-:Y:S05]  /*6280*/  @P1 BRA `(.L_x_172) ;  /* 0x0000000000041947 */ /* 0x001fea0003800000 */
[----:B------:R-:W-:Y:S01]  /*6290*/  BPT.TRAP 0x1 ;  /* 0x000000040000795c */ /* 0x000fe20000300000 */
.L_x_172:
[----:B------:R-:W-:Y:S05]  /*62a0*/  @P0 BRA `(.L_x_173) ;  /* 0x0000000000040947 */ /* 0x000fea0003800000 */
[----:B------:R-:W-:Y:S01]  /*62b0*/  BPT.TRAP 0x1 ;  /* 0x000000040000795c */ /* 0x000fe20000300000 */
.L_x_173:
[--C-:B------:R-:W-:Y:S01]  /*62c0*/  IMAD R7, R6, 0x4000, R15.reuse ;  /* 0x0000400006077824 */ /* 0x100fe200078e020f */
[----:B------:R-:W-:Y:S01]  /*62d0*/  R2UR UR9, R14 ;  /* 0x000000000e0972ca */ /* 0x000fe200000e0000 */
[----:B------:R-:W-:Y:S01]  /*62e0*/  IMAD R15, R6, 0x1000, R15 ;  /* 0x00001000060f7824 */ /* 0x000fe200078e020f */
[----:B------:R-:W-:Y:S01]  /*62f0*/  UIADD3 UR4, UP0, UR20, 0xf0, URZ ;  /* 0x000000f014047890 */ /* 0x000fe2000ff1e03f */
[----:B------:R-:W-:Y:S01]  /*6300*/  VIADD R4, R4, 0xffffffff ;  /* 0xffffffff04047836 */ /* 0x000fe20000000000 */
[----:B------:R-:W-:Y:S01]  /*6310*/  R2UR UR5, R7 ;  /* 0x00000000070572ca */ /* 0x000fe200000e0000 */
[----:B------:R-:W-:Y:S01]  /*6320*/  UIADD3 UR22, UP1, UR20, 0x1f0, URZ ;  /* 0x000001f014167890 */ /* 0x000fe2000ff3e03f */
[----:B------:R-:W-:Y:S01]  /*6330*/  R2UR UR8, R15 ;  /* 0x000000000f0872ca */ /* 0x000fe200000e0000 */
[----:B------:R-:W-:Y:S01]  /*6340*/  VIADD R6, R6, 0x1 ;  /* 0x0000000106067836 */ /* 0x000fe20000000000 */
[----:B------:R-:W-:Y:S01]  /*6350*/  R2UR UR11, R19 ;  /* 0x00000000130b72ca */ /* 0x000fe200000e0000 */
[----:B------:R-:W-:Y:S01]  /*6360*/  UIADD3.X UR23, URZ, UR21, URZ, UP1, !UPT ;  /* 0x000000153f177290 */ /* 0x000fe20008ffe43f */
[C---:B------:R-:W-:Y:S01]  /*6370*/  R2UR UR10, R21.reuse ;  /* 0x00000000150a72ca */ /* 0x040fe200000e0000 */
[----:B------:R-:W-:Y:S01]  /*6380*/  UMOV UR6, 0x0 ;  /* 0x0000000000067882 */ /* 0x000fe20000000000 */
[----:B------:R-:W-:Y:S01]  /*6390*/  R2UR UR12, R8 ;  /* 0x00000000080c72ca */ /* 0x000fe200000e0000 */
[----:B------:R-:W-:Y:S01]  /*63a0*/  UMOV UR7, 0x10000000 ;  /* 0x1000000000077882 */ /* 0x000fe20000000000 */
[----:B------:R-:W-:Y:S01]  /*63b0*/  R2UR UR18, R20 ;  /* 0x00000000141272ca */ /* 0x000fe200000e0000 */
[----:B------:R-:W-:Y:S01]  /*63c0*/  VIADD R21, R21, 0x40 ;  /* 0x0000004015157836 */ /* 0x000fe20000000000 */
[----:B------:R-:W-:Y:S01]  /*63d0*/  ISETP.GT.AND P3, PT, R4, 0x1, PT ;  /* 0x000000010400780c */ /* 0x000fe20003f64270 */
[----:B------:R-:W-:Y:S01]  /*63e0*/  UIADD3 UR13, UR5, 0x180, URZ ;  /* 0x00000180050d7890 */ /* 0x000fe2000fffe03f */
[----:B------:R-:W-:Y:S01]  /*63f0*/  ISETP.NE.AND P1, PT, R6, 0xb, PT ;  /* 0x0000000b0600780c */ /* 0x000fe20003f25270 */
[----:B------:R-:W-:-:S02]  /*6400*/  UIADD3.X UR5, URZ, UR21, URZ, UP0, !UPT ;  /* 0x000000153f057290 */ /* 0x000fc400087fe43f */
[----:B------:R-:W-:Y:S01]  /*6410*/  UIADD3 UR14, UR8, 0x2c180, URZ ;  /* 0x0002c180080e7890 */ /* 0x000fe2000fffe03f */
[----:B------:R-:W-:Y:S02]  /*6420*/  SEL R14, RZ, 0x1, P1 ;  /* 0x00000001ff0e7807 */ /* 0x000fe40000800000 */
[----:B------:R-:W-:Y:S01]  /*6430*/  UMOV UR8, UR13 ;  /* 0x0000000d00087c82 */ /* 0x000fe20008000000 */
[----:B------:R-:W-:Y:S02]  /*6440*/  SEL R6, R6, RZ, P1 ;  /* 0x000000ff06067207 */ /* 0x000fe40000800000 */
[----:B------:R-:W-:Y:S01]  /*6450*/  LOP3.LUT R5, R5, R14, RZ, 0x3c, !PT ;  /* 0x0000000e05057212 */ /* 0x000fe200078e3cff */
[----:B------:R0:W-:Y:S02]  /*6460*/  UTMALDG.3D [UR8], [UR4], desc[UR6] ;  /* 0x00000608040075b4 */ /* 0x0001e40008011000 */
[----:B0-----:R-:W-:Y:S01]  /*6470*/  UMOV UR8, UR14 ;  /* 0x0000000e00087c82 */ /* 0x001fe20008000000 */
[----:B------:R-:W-:-:S02]  /*6480*/  UMOV UR11, UR18 ;  /* 0x00000012000b7c82 */ /* 0x000fc40008000000 */
[----:B------:R0:W-:Y:S02]  /*6490*/  UTMALDG.3D [UR8], [UR22], desc[UR6] ;  /* 0x00000608160075b4 */ /* 0x0001e40008011000 */
[----:B0-----:R-:W-:Y:S05]  /*64a0*/  @P3 BRA `(.L_x_174) ;  /* 0xfffffffc00483947 */ /* 0x001fea000383ffff */
.L_x_170:
[----:B------:R-:W-:Y:S05]  /*64b0*/  BSYNC B1 ;  /* 0x0000000000017941 */ /* 0x000fea0003800000 */
.L_x_169:
[----:B------:R-:W-:Y:S01]  /*64c0*/  LOP3.LUT P3, RZ, R13, 0xff, RZ, 0xc0, !PT ;  /* 0x000000ff0dff7812 */ /* 0x000fe2000786c0ff */
[----:B------:R-:W-:Y:S01]  /*64d0*/  IMAD.IADD R12, R3, 0x1, R12 ;  /* 0x00000001030c7824 */ /* 0x000fe200078e020c */
[----:B------:R-:W-:Y:S01]  /*64e0*/  IADD3 R16, P4, R16, UR36, RZ ;  /* 0x0000002410107c10 */ /* 0x000fe2000ff9e0ff */
[----:B------:R-:W-:Y:S01]  /*64f0*/  ULDC.64 UR4, c[0x0][0x650] ;  /* 0x0001940000047ab9 */ /* 0x000fe20000000a00 */
[----:B------:R-:W-:Y:S01]  /*6500*/  BSSY B1, `(.L_x_175) ;  /* 0x000006a000017945 */ /* 0x000fe20003800000 */
[----:B------:R-:W-:Y:S01]  /*6510*/  IMAD.MOV.U32 R19, RZ, RZ, -0x1 ;  /* 0xffffffffff137424 */ /* 0x000fe200078e00ff */
[----:B------:R-:W-:Y:S01]  /*6520*/  ISETP.GT.U32.AND P1, PT, R12, 0xa, PT ;  /* 0x0000000a0c00780c */ /* 0x000fe20003f24070 */
[----:B------:R-:W-:Y:S01]  /*6530*/  IMAD.MOV.U32 R20, RZ, RZ, -0x1 ;  /* 0xffffffffff147424 */ /* 0x000fe200078e00ff */
[----:B------:R-:W-:Y:S01]  /*6540*/  IADD3.X R17, R17, UR42, RZ, P4, !PT ;  /* 0x0000002a11117c10 */ /* 0x000fe2000a7fe4ff */
[----:B------:R-:W-:Y:S01]  /*6550*/  IMAD.MOV.U32 R8, RZ, RZ, -0x1 ;  /* 0xffffffffff087424 */ /* 0x000fe200078e00ff */
[----:B------:R-:W-:-:S02]  /*6560*/  ISETP.LT.U32.AND P1, PT, R3, 0xb, P1 ;  /* 0x0000000b0300780c */ /* 0x000fc40000f21070 */
[----:B------:R-:W-:Y:S01]  /*6570*/  PRMT R13, RZ, 0x7610, R13 ;  /* 0x00007610ff0d7816 */ /* 0x000fe2000000000d */
[----:B------:R-:W0:Y:S01]  /*6580*/  @P3 S2R R5, SR_CgaCtaId ;  /* 0x0000000000053919 */ /* 0x000e220000008800 */
[----:B------:R-:W-:-:S04]  /*6590*/  @P3 MOV R4, 0x400 ;  /* 0x0000040000043802 */ /* 0x000fc80000000f00 */
[----:B0-----:R-:W-:Y:S01]  /*65a0*/  @P3 LEA R6, R5, R4, 0x18 ;  /* 0x0000000405063211 */ /* 0x001fe200078ec0ff */
[----:B------:R-:W-:-:S03]  /*65b0*/  IMAD.WIDE.U32 R4, R12, -0x45d1745d, RZ ;  /* 0xba2e8ba30c047825 */ /* 0x000fc600078e00ff */
[----:B------:R0:W-:Y:S01]  /*65c0*/  @P3 SYNCS.ARRIVE.TRANS64.A1T0 RZ, [R6+URZ+0xc8], RZ ;  /* 0x0000c8ff06ff39a7 */ /* 0x0001e2000810003f */
[----:B------:R-:W-:Y:S02]  /*65d0*/  ISETP.GE.U32.AND P3, PT, R3, 0xb, PT ;  /* 0x0000000b0300780c */ /* 0x000fe40003f66070 */
[----:B------:R-:W-:Y:S02]  /*65e0*/  SHF.R.U32.HI R7, RZ, 0x3, R5 ;  /* 0x00000003ff077819 */ /* 0x000fe40000011605 */
[----:B------:R-:W-:Y:S02]  /*65f0*/  SEL R5, RZ, 0x1, !P1 ;  /* 0x00000001ff057807 */ /* 0x000fe40004800000 */
[----:B------:R-:W-:Y:S01]  /*6600*/  ISETP.GE.U32.AND P1, PT, R16, UR4, PT ;  /* 0x0000000410007c0c */ /* 0x000fe2000bf26070 */
[----:B------:R-:W-:Y:S01]  /*6610*/  IMAD R12, R7, -0xb, R12 ;  /* 0xfffffff5070c7824 */ /* 0x000fe200078e020c */
[----:B------:R-:W-:Y:S02]  /*6620*/  LOP3.LUT R0, R0, R5, RZ, 0x3c, !PT ;  /* 0x0000000500007212 */ /* 0x000fe400078e3cff */
[----:B------:R-:W-:-:S02]  /*6630*/  ISETP.GE.U32.AND.EX P1, PT, R17, UR5, PT, P1 ;  /* 0x0000000511007c0c */ /* 0x000fc4000bf26110 */
[----:B------:R-:W-:Y:S02]  /*6640*/  PRMT R4, RZ, 0x7610, R4 ;  /* 0x00007610ff047816 */ /* 0x000fe40000000004 */
[----:B------:R-:W-:-:S09]  /*6650*/  @P3 LOP3.LUT R0, R0, 0x1, R7, 0x78, !PT ;  /* 0x0000000100003812 */ /* 0x000fd200078e7807 */
[----:B0-----:R-:W-:Y:S05]  /*6660*/  @P1 BRA `(.L_x_176) ;  /* 0x00000004004c1947 */ /* 0x001fea0003800000 */
[----:B------:R-:W-:Y:S01]  /*6670*/  ULDC.64 UR4, c[0x0][0x628] ;  /* 0x00018a0000047ab9 */ /* 0x000fe20000000a00 */
[----:B------:R-:W0:Y:S01]  /*6680*/  S2R R15, SR_CTAID.X ;  /* 0x00000000000f7919 */ /* 0x000e220000002500 */
[----:B------:R-:W-:Y:S01]  /*6690*/  ISETP.NE.U32.AND P1, PT, RZ, UR4, PT ;  /* 0x00000004ff007c0c */ /* 0x000fe2000bf25070 */
[----:B------:R-:W-:Y:S01]  /*66a0*/  ULDC UR7, c[0x0][0x630] ;  /* 0x00018c0000077ab9 */ /* 0x000fe20000000800 */
[----:B------:R-:W-:Y:S01]  /*66b0*/  IMAD.MOV.U32 R4, RZ, RZ, R16 ;  /* 0x000000ffff047224 */ /* 0x000fe200078e0010 */
[----:B------:R-:W1:Y:S01]  /*66c0*/  S2R R14, SR_CTAID.Y ;  /* 0x00000000000e7919 */ /* 0x000e620000002600 */
[----:B------:R-:W-:Y:S01]  /*66d0*/  ISETP.NE.AND.EX P1, PT, RZ, UR5, PT, P1 ;  /* 0x00000005ff007c0c */ /* 0x000fe2000bf25310 */
[----:B------:R-:W-:-:S12]  /*66e0*/  IMAD.MOV.U32 R5, RZ, RZ, R17 ;  /* 0x000000ffff057224 */ /* 0x000fd800078e0011 */
[----:B------:R-:W-:Y:S05]  /*66f0*/  @!P1 BRA `(.L_x_177) ;  /* 0x0000000000289947 */ /* 0x000fea0003800000 */
[----:B------:R-:W-:Y:S02]  /*6700*/  ULDC UR6, c[0x0][0x634] ;  /* 0x00018d0000067ab9 */ /* 0x000fe40000000800 */
[----:B------:R-:W-:-:S05]  /*6710*/  IADD3 R9, P1, R16, UR6, RZ ;  /* 0x0000000610097c10 */ /* 0x000fca000ff3e0ff */
[----:B------:R-:W-:-:S04]  /*6720*/  IMAD.X R19, RZ, RZ, R17, P1 ;  /* 0x000000ffff137224 */ /* 0x000fc800008e0611 */
[----:B------:R-:W-:-:S04]  /*6730*/  IMAD.WIDE.U32 R6, R19, UR4, RZ ;  /* 0x0000000413067c25 */ /* 0x000fc8000f8e00ff */
[----:B------:R-:W-:-:S04]  /*6740*/  IMAD.WIDE.U32 R6, P1, R9, UR5, R6 ;  /* 0x0000000509067c25 */ /* 0x000fc8000f820006 */
[----:B------:R-:W-:-:S04]  /*6750*/  IMAD.WIDE.U32 R8, R9, UR4, RZ ;  /* 0x0000000409087c25 */ /* 0x000fc8000f8e00ff */
[----:B------:R-:W-:Y:S01]  /*6760*/  IMAD.X R5, RZ, RZ, RZ, P1 ;  /* 0x000000ffff057224 */ /* 0x000fe200008e06ff */
[----:B------:R-:W-:Y:S01]  /*6770*/  IADD3 RZ, P1, R9, R6, RZ ;  /* 0x0000000609ff7210 */ /* 0x000fe20007f3e0ff */
[----:B------:R-:W-:-:S04]  /*6780*/  IMAD.MOV.U32 R4, RZ, RZ, R7 ;  /* 0x000000ffff047224 */ /* 0x000fc800078e0007 */
[----:B------:R-:W-:-:S08]  /*6790*/  IMAD.WIDE.U32.X R4, R19, UR5, R4, P1 ;  /* 0x0000000513047c25 */ /* 0x000fd000088e0404 */
.L_x_177:
[--C-:B------:R-:W-:Y:S01]  /*67a0*/  SHF.R.U64 R8, R4, UR7, R5.reuse ;  /* 0x0000000704087c19 */ /* 0x100fe20008001205 */
[----:B------:R-:W-:Y:S01]  /*67b0*/  ULDC.64 UR4, c[0x0][0x620] ;  /* 0x0001880000047ab9 */ /* 0x000fe20000000a00 */
[----:B------:R-:W-:Y:S01]  /*67c0*/  SHF.R.U32.HI R4, RZ, UR7, R5 ;  /* 0x00000007ff047c19 */ /* 0x000fe20008011605 */
[----:B------:R-:W2:Y:S01]  /*67d0*/  LDC R24, c[0x0][0x144] ;  /* 0x00005100ff187b82 */ /* 0x000ea20000000800 */
[----:B------:R-:W-:Y:S01]  /*67e0*/  IADD3 R7, P1, RZ, -R8, RZ ;  /* 0x80000008ff077210 */ /* 0x000fe20007f3e0ff */
[----:B------:R-:W-:Y:S01]  /*67f0*/  ULDC.64 UR8, c[0x0][0x640] ;  /* 0x0001900000087ab9 */ /* 0x000fe20000000a00 */
[----:B0-----:R-:W-:Y:S01]  /*6800*/  I2FP.F32.U32 R9, R15 ;  /* 0x0000000f00097245 */ /* 0x001fe20000201000 */
[----:B------:R-:W-:Y:S02]  /*6810*/  ULDC UR6, c[0x0][0x608] ;  /* 0x0001820000067ab9 */ /* 0x000fe40000000800 */
[----:B------:R-:W-:Y:S01]  /*6820*/  IMAD.X R4, RZ, RZ, ~R4, P1 ;  /* 0x000000ffff047224 */ /* 0x000fe200008e0e04 */
[----:B------:R-:W-:Y:S01]  /*6830*/  ISETP.NE.U32.AND P1, PT, RZ, UR8, PT ;  /* 0x00000008ff007c0c */ /* 0x000fe2000bf25070 */
[----:B------:R-:W0:Y:S02]  /*6840*/  LDC R21, c[0x0][0x148] ;  /* 0x00005200ff157b82 */ /* 0x000e240000000800 */
[----:B------:R-:W-:Y:S01]  /*6850*/  IMAD R6, R4, UR4, RZ ;  /* 0x0000000404067c24 */ /* 0x000fe2000f8e02ff */
[----:B------:R-:W-:Y:S01]  /*6860*/  ISETP.NE.AND.EX P1, PT, RZ, UR9, PT, P1 ;  /* 0x00000009ff007c0c */ /* 0x000fe2000bf25310 */
[----:B------:R-:W-:Y:S01]  /*6870*/  IMAD.WIDE.U32 R4, R7, UR4, R16 ;  /* 0x0000000407047c25 */ /* 0x000fe2000f8e0010 */
[----:B------:R-:W-:-:S03]  /*6880*/  ULDC UR4, c[0x0][0x150] ;  /* 0x0000540000047ab9 */ /* 0x000fc60000000800 */
[----:B------:R-:W-:Y:S02]  /*6890*/  IMAD R7, R7, UR5, R6 ;  /* 0x0000000507077c24 */ /* 0x000fe4000f8e0206 */
[----:B------:R-:W-:Y:S01]  /*68a0*/  FMUL R6, R9, UR4 ;  /* 0x0000000409067c20 */ /* 0x000fe20008400000 */
[----:B------:R-:W-:Y:S01]  /*68b0*/  ULDC UR4, c[0x0][0x618] ;  /* 0x0001860000047ab9 */ /* 0x000fe20000000800 */
[----:B------:R-:W-:Y:S01]  /*68c0*/  ULDC UR5, c[0x0][0x154] ;  /* 0x0000550000057ab9 */ /* 0x000fe20000000800 */
[----:B------:R-:W-:-:S03]  /*68d0*/  IMAD.IADD R5, R5, 0x1, R7 ;  /* 0x0000000105057824 */ /* 0x000fc600078e0207 */
[----:B------:R-:W3:Y:S02]  /*68e0*/  F2I.U32.TRUNC.NTZ R6, R6 ;  /* 0x0000000600067305 */ /* 0x000ee4000020f000 */
[----:B------:R-:W-:Y:S02]  /*68f0*/  SHF.R.U64 R9, R4, UR4, R5 ;  /* 0x0000000404097c19 */ /* 0x000fe40008001205 */
[----:B-1----:R-:W-:-:S05]  /*6900*/  I2FP.F32.U32 R4, R14 ;  /* 0x0000000e00047245 */ /* 0x002fca0000201000 */
[----:B------:R-:W-:Y:S01]  /*6910*/  FMUL R22, R4, UR5 ;  /* 0x0000000504167c20 */ /* 0x000fe20008400000 */
[----:B------:R-:W-:Y:S01]  /*6920*/  SHF.R.U32.HI R4, RZ, UR4, R5 ;  /* 0x00000004ff047c19 */ /* 0x000fe20008011605 */
[----:B------:R-:W-:-:S03]  /*6930*/  ULDC UR4, c[0x0][0x658] ;  /* 0x0001960000047ab9 */ /* 0x000fc60000000800 */
[--C-:B------:R-:W-:Y:S01]  /*6940*/  SHF.R.U64 R20, R9, UR6, R4.reuse ;  /* 0x0000000609147c19 */ /* 0x100fe20008001204 */
[----:B------:R-:W1:Y:S01]  /*6950*/  F2I.U32.TRUNC.NTZ R22, R22 ;  /* 0x0000001600167305 */ /* 0x000e62000020f000 */
[----:B------:R-:W-:Y:S01]  /*6960*/  SHF.R.U32.HI R5, RZ, UR6, R4 ;  /* 0x00000006ff057c19 */ /* 0x000fe20008011604 */
[----:B---3--:R-:W-:-:S03]  /*6970*/  IMAD.MOV R6, RZ, RZ, -R6 ;  /* 0x000000ffff067224 */ /* 0x008fc600078e0a06 */
[----:B------:R-:W-:Y:S01]  /*6980*/  SHF.R.U64 R19, R20, UR4, R5 ;  /* 0x0000000414137c19 */ /* 0x000fe20008001205 */
[----:B--2---:R-:W-:Y:S01]  /*6990*/  IMAD R15, R24, R6, R15 ;  /* 0x00000006180f7224 */ /* 0x004fe200078e020f */
[----:B------:R-:W-:-:S03]  /*69a0*/  SHF.R.U32.HI R23, RZ, UR4, R5 ;  /* 0x00000004ff177c19 */ /* 0x000fc60008011605 */
[----:B------:R-:W-:Y:S02]  /*69b0*/  IMAD.MOV.U32 R4, RZ, RZ, R19 ;  /* 0x000000ffff047224 */ /* 0x000fe400078e0013 */
[----:B------:R-:W-:Y:S01]  /*69c0*/  IMAD.MOV.U32 R5, RZ, RZ, R23 ;  /* 0x000000ffff057224 */ /* 0x000fe200078e0017 */
[----:B-1----:R-:W-:Y:S06]  /*69d0*/  @!P1 BRA `(.L_x_178) ;  /* 0x0000000000289947 */ /* 0x002fec0003800000 */
[----:B------:R-:W-:Y:S02]  /*69e0*/  ULDC UR4, c[0x0][0x64c] ;  /* 0x0001930000047ab9 */ /* 0x000fe40000000800 */
[----:B------:R-:W-:-:S05]  /*69f0*/  IADD3 R5, P1, R19, UR4, RZ ;  /* 0x0000000413057c10 */ /* 0x000fca000ff3e0ff */
[----:B------:R-:W-:-:S04]  /*6a00*/  IMAD.X R23, RZ, RZ, R23, P1 ;  /* 0x000000ffff177224 */ /* 0x000fc800008e0617 */
[----:B------:R-:W-:-:S04]  /*6a10*/  IMAD.WIDE.U32 R6, R23, UR8, RZ ;  /* 0x0000000817067c25 */ /* 0x000fc8000f8e00ff */
[----:B------:R-:W-:-:S04]  /*6a20*/  IMAD.WIDE.U32 R6, P1, R5, UR9, R6 ;  /* 0x0000000905067c25 */ /* 0x000fc8000f820006 */
[----:B------:R-:W-:-:S04]  /*6a30*/  IMAD.WIDE.U32 R4, R5, UR8, RZ ;  /* 0x0000000805047c25 */ /* 0x000fc8000f8e00ff */
[----:B------:R-:W-:Y:S01]  /*6a40*/  IMAD.MOV.U32 R4, RZ, RZ, R7 ;  /* 0x000000ffff047224 */ /* 0x000fe200078e0007 */
[----:B------:R-:W-:Y:S01]  /*6a50*/  IADD3 RZ, P3, R5, R6, RZ ;  /* 0x0000000605ff7210 */ /* 0x000fe20007f7e0ff */
[----:B------:R-:W-:-:S04]  /*6a60*/  IMAD.X R5, RZ, RZ, RZ, P1 ;  /* 0x000000ffff057224 */ /* 0x000fc800008e06ff */
[----:B------:R-:W-:-:S08]  /*6a70*/  IMAD.WIDE.U32.X R4, R23, UR9, R4, P3 ;  /* 0x0000000917047c25 */ /* 0x000fd000098e0404 */
.L_x_178:
[----:B------:R-:W-:Y:S01]  /*6a80*/  ISETP.NE.AND P1, PT, R2, 0x1, PT ;  /* 0x000000010200780c */ /* 0x000fe20003f25270 */
[----:B------:R-:W-:Y:S01]  /*6a90*/  ULDC UR4, c[0x0][0x648] ;  /* 0x0001920000047ab9 */ /* 0x000fe20000000800 */
[----:B------:R-:W-:Y:S01]  /*6aa0*/  LOP3.LUT R20, R20, UR16, RZ, 0xc0, !PT ;  /* 0x0000001014147c12 */ /* 0x000fe2000f8ec0ff */
[----:B------:R-:W-:Y:S01]  /*6ab0*/  IMAD.MOV R22, RZ, RZ, -R22 ;  /* 0x000000ffff167224 */ /* 0x000fe200078e0a16 */
[----:B------:R-:W-:Y:S01]  /*6ac0*/  SHF.R.U64 R5, R4, UR4, R5 ;  /* 0x0000000404057c19 */ /* 0x000fe20008001205 */
[----:B------:R-:W-:Y:S01]  /*6ad0*/  ULDC UR4, c[0x0][0x638] ;  /* 0x00018e0000047ab9 */ /* 0x000fe20000000800 */
[----:B------:R-:W-:Y:S01]  /*6ae0*/  LOP3.LUT R6, R9, UR15, RZ, 0xc0, !PT ;  /* 0x0000000f09067c12 */ /* 0x000fe2000f8ec0ff */
[----:B------:R-:W-:Y:S02]  /*6af0*/  ULDC UR5, c[0x0][0x610] ;  /* 0x0001840000057ab9 */ /* 0x000fe40000000800 */
[----:B------:R-:W-:Y:S02]  /*6b00*/  IMAD.MOV R4, RZ, RZ, -R5 ;  /* 0x000000ffff047224 */ /* 0x000fe400078e0a05 */
[----:B------:R-:W-:-:S02]  /*6b10*/  IMAD R20, R5, UR17, R20 ;  /* 0x0000001105147c24 */ /* 0x000fc4000f8e0214 */
[----:B0-----:R-:W-:Y:S02]  /*6b20*/  @P1 IMAD R15, R21, R22, R14 ;  /* 0x00000016150f1224 */ /* 0x001fe400078e020e */
[----:B------:R-:W-:Y:S01]  /*6b30*/  IMAD R19, R4, UR4, R19 ;  /* 0x0000000404137c24 */ /* 0x000fe2000f8e0213 */
[----:B------:R-:W-:Y:S01]  /*6b40*/  ULDC UR4, c[0x0][0x600] ;  /* 0x0001800000047ab9 */ /* 0x000fe20000000800 */
[----:B------:R-:W-:Y:S02]  /*6b50*/  IMAD R15, R20, UR5, R15 ;  /* 0x00000005140f7c24 */ /* 0x000fe4000f8e020f */
[----:B------:R-:W-:Y:S02]  /*6b60*/  IMAD R6, R19, UR4, R6 ;  /* 0x0000000413067c24 */ /* 0x000fe4000f8e0206 */
[----:B------:R-:W-:-:S03]  /*6b70*/  IMAD.MOV.U32 R4, RZ, RZ, 0x1 ;  /* 0x00000001ff047424 */ /* 0x000fc600078e00ff */
[----:B------:R-:W-:Y:S02]  /*6b80*/  SEL R20, R6, R15, !P1 ;  /* 0x0000000f06147207 */ /* 0x000fe40004800000 */
[----:B------:R-:W-:-:S07]  /*6b90*/  SEL R19, R15, R6, !P1 ;  /* 0x000000060f137207 */ /* 0x000fce0004800000 */
.L_x_176:
[----:B------:R-:W-:Y:S05]  /*6ba0*/  BSYNC B1 ;  /* 0x0000000000017941 */ /* 0x000fea0003800000 */
.L_x_175:
[----:B------:R-:W-:-:S13]  /*6bb0*/  LOP3.LUT P1, RZ, R4, 0xff, RZ, 0xc0, !PT ;  /* 0x000000ff04ff7812 */ /* 0x000fda000782c0ff */
[----:B------:R-:W-:Y:S05]  /*6bc0*/  @P1 BRA `(.L_x_179) ;  /* 0xfffffff4004c1947 */ /* 0x000fea000383ffff */
[----:B------:R-:W-:Y:S05]  /*6bd0*/  BSYNC B0 ;  /* 0x0000000000007941 */ /* 0x000fea0003800000 */
.L_x_167:
[----:B------:R-:W-:-:S03]  /*6be0*/  UMOV UR4, 0xffffffff ;  /* 0xffffffff00047882 */ /* 0x000fc60000000000 */
[----:B------:R-:W-:Y:S05]  /*6bf0*/  BRA.DIV UR4, `(.L_x_180) ;  /* 0x0000000a04107947 */ /* 0x000fea000b800000 */
[----:B------:R-:W-:-:S13]  /*6c00*/  ELECT P6, URZ, PT ;  /* 0x00000000003f782f */ /* 0x000fda00038c0000 */
.L_x_201:
[----:B------:R-:W-:Y:S04]  /*6c10*/  BSSY B0, `(.L_x_181) ;  /* 0x000006a000007945 */ /* 0x000fe80003800000 */
[----:B------:R-:W-:Y:S05]  /*6c20*/  @!P6 BRA `(.L_x_182) ;  /* 0x0000000400a0e947 */ /* 0x000fea0003800000 */
[----:B------:R-:W-:-:S04]  /*6c30*/  LOP3.LUT R18, R18, 0x2, RZ, 0xfc, !PT ;  /* 0x0000000212127812 */ /* 0x000fc800078efcff */
[----:B------:R-:W-:-:S13]  /*6c40*/  ISETP.NE.AND P0, PT, R18, 0x3, PT ;  /* 0x000000031200780c */ /* 0x000fda0003f05270 */
[----:B------:R-:W-:Y:S05]  /*6c50*/  @!P0 BRA `(.L_x_183) ;  /* 0x0000000000048947 */ /* 0x000fea0003800000 */
[----:B------:R-:W-:Y:S01]  /*6c60*/  BPT.TRAP 0x1 ;  /* 0x000000040000795c */ /* 0x000fe20000300000 */
.L_x_183:
[----:B------:R-:W0:Y:S01]  /*6c70*/  S2R R3, SR_CgaCtaId ;  /* 0x0000000000037919 */ /* 0x000e220000008800 */
[----:B------:R-:W-:-:S04]  /*6c80*/  MOV R2, 0x400 ;  /* 0x0000040000027802 */ /* 0x000fc80000000f00 */
[----:B0-----:R-:W-:Y:S02]  /*6c90*/  LEA R3, R3, R2, 0x18 ;  /* 0x0000000203037211 */ /* 0x001fe400078ec0ff */
[----:B------:R-:W-:-:S03]  /*6ca0*/  SHF.L.U32 R2, R0, 0x1f, RZ ;  /* 0x0000001f00027819 */ /* 0x000fc600000006ff */
[----:B------:R-:W-:-:S04]  /*6cb0*/  VIADD R3, R3, 0x58 ;  /* 0x0000005803037836 */ /* 0x000fc80000000000 */
[C---:B------:R-:W-:Y:S02]  /*6cc0*/  IMAD R7, R12.reuse, 0x8, R3 ;  /* 0x000000080c077824 */ /* 0x040fe400078e0203 */
[----:B------:R-:W-:Y:S02]  /*6cd0*/  VIADD R12, R12, 0x1 ;  /* 0x000000010c0c7836 */ /* 0x000fe40000000000 */
[----:B------:R-:W0:Y:S03]  /*6ce0*/  SYNCS.PHASECHK.TRANS64.TRYWAIT P0, [R7+URZ], R2 ;  /* 0x00000002070075a7 */ /* 0x000e26000800017f */
[----:B------:R-:W-:-:S04]  /*6cf0*/  ISETP.NE.AND P1, PT, R12, 0xb, PT ;  /* 0x0000000b0c00780c */ /* 0x000fc80003f25270 */
[----:B------:R-:W-:Y:S02]  /*6d00*/  SEL R5, RZ, 0x1, P1 ;  /* 0x00000001ff057807 */ /* 0x000fe40000800000 */
[----:B------:R-:W-:Y:S02]  /*6d10*/  SEL R12, R12, RZ, P1 ;  /* 0x000000ff0c0c7207 */ /* 0x000fe40000800000 */
[----:B------:R-:W-:-:S03]  /*6d20*/  LOP3.LUT R5, R0, R5, RZ, 0x3c, !PT ;  /* 0x0000000500057212 */ /* 0x000fc600078e3cff */
[----:B------:R-:W-:Y:S01]  /*6d30*/  IMAD R9, R12, 0x8, R3 ;  /* 0x000000080c097824 */ /* 0x000fe200078e0203 */
[----:B------:R-:W-:Y:S01]  /*6d40*/  SHF.L.U32 R4, R5, 0x1f, RZ ;  /* 0x0000001f05047819 */ /* 0x000fe200000006ff */
[----:B0-----:R-:W-:Y:S06]  /*6d50*/  @!P0 BRA `(.L_x_184) ;  /* 0x0000000400d88947 */ /* 0x001fec0003800000 */
.L_x_202:
[----:B------:R-:W1:Y:S01]  /*6d60*/  SYNCS.PHASECHK.TRANS64.TRYWAIT P0, [R9+URZ], R4 ;  /* 0x00000004090075a7 */ /* 0x000e62000800017f */
[----:B------:R-:W-:-:S05]  /*6d70*/  VIADD R0, R12, 0x1 ;  /* 0x000000010c007836 */ /* 0x000fca0000000000 */
[----:B------:R-:W-:-:S04]  /*6d80*/  ISETP.NE.AND P1, PT, R0, 0xb, PT ;  /* 0x0000000b0000780c */ /* 0x000fc80003f25270 */
[----:B0-----:R-:W-:Y:S02]  /*6d90*/  SEL R2, RZ, 0x1, P1 ;  /* 0x00000001ff027807 */ /* 0x001fe40000800000 */
[----:B------:R-:W-:Y:S02]  /*6da0*/  SEL R0, R0, RZ, P1 ;  /* 0x000000ff00007207 */ /* 0x000fe40000800000 */
[----:B------:R-:W-:-:S03]  /*6db0*/  LOP3.LUT R7, R5, R2, RZ, 0x3c, !PT ;  /* 0x0000000205077212 */ /* 0x000fc600078e3cff */
[----:B------:R-:W-:Y:S01]  /*6dc0*/  IMAD R6, R0, 0x8, R3 ;  /* 0x0000000800067824 */ /* 0x000fe200078e0203 */
[----:B------:R-:W-:Y:S01]  /*6dd0*/  SHF.L.U32 R5, R7, 0x1f, RZ ;  /* 0x0000001f07057819 */ /* 0x000fe200000006ff */
[----:B-1----:R-:W-:Y:S06]  /*6de0*/  @!P0 BRA `(.L_x_185) ;  /* 0x0000000400c88947 */ /* 0x002fec0003800000 */
.L_x_203:
[----:B------:R-:W1:Y:S01]  /*6df0*/  SYNCS.PHASECHK.TRANS64.TRYWAIT P0, [R6+URZ], R5 ;  /* 0x00000005060075a7 */ /* 0x000e62000800017f */
[----:B------:R-:W-:-:S05]  /*6e00*/  VIADD R0, R0, 0x1 ;  /* 0x0000000100007836 */ /* 0x000fca0000000000 */
[----:B------:R-:W-:-:S04]  /*6e10*/  ISETP.NE.AND P1, PT, R0, 0xb, PT ;  /* 0x0000000b0000780c */ /* 0x000fc80003f25270 */
[----:B------:R-:W-:Y:S02]  /*6e20*/  SEL R2, RZ, 0x1, P1 ;  /* 0x00000001ff027807 */ /* 0x000fe40000800000 */
[----:B------:R-:W-:Y:S02]  /*6e30*/  SEL R0, R0, RZ, P1 ;  /* 0x000000ff00007207 */ /* 0x000fe40000800000 */
[----:B------:R-:W-:-:S03]  /*6e40*/  LOP3.LUT R7, R7, R2, RZ, 0x3c, !PT ;  /* 0x0000000207077212 */ /* 0x000fc600078e3cff */
[----:B0-----:R-:W-:Y:S01]  /*6e50*/  IMAD R9, R0, 0x8, R3 ;  /* 0x0000000800097824 */ /* 0x001fe200078e0203 */
[----:B------:R-:W-:Y:S01]  /*6e60*/  SHF.L.U32 R4, R7, 0x1f, RZ ;  /* 0x0000001f07047819 */ /* 0x000fe200000006ff */
[----:B-1----:R-:W-:Y:S06]  /*6e70*/  @!P0 BRA `(.L_x_186) ;  /* 0x0000000400b88947 */ /* 0x002fec0003800000 */
.L_x_204:
        /* <DEDUP_REMOVED lines=9> */
.L_x_205:
        /* <DEDUP_REMOVED lines=9> */
.L_x_206:
        /* <DEDUP_REMOVED lines=9> */
.L_x_207:
        /* <DEDUP_REMOVED lines=9> */
.L_x_208:
        /* <DEDUP_REMOVED lines=9> */
.L_x_209:
        /* <DEDUP_REMOVED lines=9> */
.L_x_210:
[----:B------:R-:W1:Y:S01]  /*71e0*/  SYNCS.PHASECHK.TRANS64.TRYWAIT P0, [R9+URZ], R4 ;  /* 0x00000004090075a7 */ /* 0x000e62000800017f */
[----:B------:R-:W-:-:S05]  /*71f0*/  VIADD R0, R0, 0x1 ;  /* 0x0000000100007836 */ /* 0x000fca0000000000 */
[----:B------:R-:W-:-:S04]  /*7200*/  ISETP.NE.AND P1, PT, R0, 0xb, PT ;  /* 0x0000000b0000780c */ /* 0x000fc80003f25270 */
[----:B------:R-:W-:Y:S02]  /*7210*/  SEL R2, RZ, 0x1, P1 ;  /* 0x00000001ff027807 */ /* 0x000fe40000800000 */
[----:B------:R-:W-:Y:S02]  /*7220*/  SEL R0, R0, RZ, P1 ;  /* 0x000000ff00007207 */ /* 0x000fe40000800000 */
[----:B------:R-:W-:Y:S01]  /*7230*/  LOP3.LUT R2, R7, R2, RZ, 0x3c, !PT ;  /* 0x0000000207027212 */ /* 0x000fe200078e3cff */
[----:B-1----:R-:W-:Y:S06]  /*7240*/  @!P0 BRA `(.L_x_193) ;  /* 0x0000000400508947 */ /* 0x002fec0003800000 */
.L_x_211:
[----:B------:R-:W-:Y:S01]  /*7250*/  IMAD R3, R0, 0x8, R3 ;  /* 0x0000000800037824 */ /* 0x000fe200078e0203 */
[----:B------:R-:W-:-:S07]  /*7260*/  SHF.L.U32 R0, R2, 0x1f, RZ ;  /* 0x0000001f02007819 */ /* 0x000fce00000006ff */
.L_x_194:
[----:B--2---:R2:W3:Y:S02]  /*7270*/  SYNCS.PHASECHK.TRANS64.TRYWAIT P0, [R3+URZ], R0 ;  /* 0x00000000030075a7 */ /* 0x0044e4000800017f */
[----:B---3--:R-:W-:Y:S05]  /*7280*/  @!P0 NANOSLEEP.SYNCS 0x989680 ;  /* 0x009896800000895d */ /* 0x008fea0003900000 */
[----:B------:R-:W3:Y:S02]  /*7290*/  @!P0 SYNCS.PHASECHK.TRANS64 P0, [R3+URZ], R0 ;  /* 0x00000000030085a7 */ /* 0x000ee4000800007f */
[----:B---3--:R-:W-:Y:S05]  /*72a0*/  @!P0 BRA `(.L_x_194) ;  /* 0xfffffffc00f08947 */ /* 0x008fea000383ffff */
.L_x_182:
[----:B------:R-:W-:Y:S05]  /*72b0*/  BSYNC B0 ;  /* 0x0000000000007941 */ /* 0x000fea0003800000 */
.L_x_181:
[----:B------:R-:W-:Y:S05]  /*72c0*/  EXIT ;  /* 0x000000000000794d */ /* 0x000fea0003800000 */
.L_x_18:
[----:B-1----:R1:W2:Y:S02]  /*72d0*/  SYNCS.PHASECHK.TRANS64.TRYWAIT P1, [R3+URZ], R0 ;  /* 0x00000000030075a7 */ /* 0x0022a4000802017f */
[----:B--2---:R-:W-:Y:S05]  /*72e0*/  @!P1 NANOSLEEP.SYNCS 0x989680 ;  /* 0x009896800000995d */ /* 0x004fea0003900000 */
[----:B------:R-:W2:Y:S02]  /*72f0*/  @!P1 SYNCS.PHASECHK.TRANS64 P1, [R3+URZ], R0 ;  /* 0x00000000030095a7 */ /* 0x000ea4000802007f */
[----:B--2---:R-:W-:Y:S05]  /*7300*/  @!P1 BRA `(.L_x_18) ;  /* 0xfffffffc00f09947 */ /* 0x004fea000383ffff */
[----:B------:R-:W-:Y:S05]  /*7310*/  BRA `(.L_x_17) ;  /* 0xffffffa000a87947 */ /* 0x000fea000383ffff */
.L_x_23:
[----:B-1----:R1:W2:Y:S02]  /*7320*/  SYNCS.PHASECHK.TRANS64.TRYWAIT P1, [R5+URZ], R4 ;  /* 0x00000004050075a7 */ /* 0x0022a4000802017f */
[----:B--2---:R-:W-:Y:S05]  /*7330*/  @!P1 NANOSLEEP.SYNCS 0x989680 ;  /* 0x009896800000995d */ /* 0x004fea0003900000 */
[----:B------:R-:W2:Y:S02]  /*7340*/  @!P1 SYNCS.PHASECHK.TRANS64 P1, [R5+URZ], R4 ;  /* 0x00000004050095a7 */ /* 0x000ea4000802007f */
[----:B--2---:R-:W-:Y:S05]  /*7350*/  @!P1 BRA `(.L_x_23) ;  /* 0xfffffffc00f09947 */ /* 0x004fea000383ffff */
[----:B------:R-:W-:Y:S05]  /*7360*/  BRA `(.L_x_22) ;  /* 0xffffffa4007c7947 */ /* 0x000fea000383ffff */
.L_x_168:
[----:B------:R-:W-:Y:S01]  /*7370*/  BSSY B1, `(.L_x_195) ;  /* 0x0000006000017945 */ /* 0x000fe20003800000 */
[----:B------:R-:W-:-:S07]  /*7380*/  IMAD.MOV.U32 R15, RZ, RZ, -0x1 ;  /* 0xffffffffff0f7424 */ /* 0x000fce00078e00ff */
[----:B------:R-:W-:Y:S05]  /*7390*/  WARPSYNC.COLLECTIVE R15, `(.L_x_196) ;  /* 0x000000000f0c7348 */ /* 0x000fea0003c00000 */
[----:B------:R-:W-:Y:S02]  /*73a0*/  ELECT P6, UR62, PT ;  /* 0x00000000003e782f */ /* 0x000fe400038c0000 */
[----:B------:R-:W-:Y:S01]  /*73b0*/  MOV R14, UR62 ;  /* 0x0000003e000e7c02 */ /* 0x000fe20008000f00 */
[----:B------:R-:W-:Y:S10]  /*73c0*/  ENDCOLLECTIVE ;  /* 0x000000000000791b */ /* 0x000ff40003800000 */
.L_x_196:
[----:B------:R-:W-:Y:S05]  /*73d0*/  BSYNC B1 ;  /* 0x0000000000017941 */ /* 0x000fea0003800000 */
.L_x_195:
[----:B------:R-:W-:Y:S05]  /*73e0*/  BRA `(.L_x_197) ;  /* 0xffffffec00507947 */ /* 0x000fea000383ffff */
.L_x_171:
[----:B0-----:R0:W1:Y:S02]  /*73f0*/  SYNCS.PHASECHK.TRANS64.TRYWAIT P1, [R14+URZ+0x58], R7 ;  /* 0x000058070e0075a7 */ /* 0x001064000802017f */
[----:B-1----:R-:W-:Y:S05]  /*7400*/  @!P1 NANOSLEEP.SYNCS 0x989680 ;  /* 0x009896800000995d */ /* 0x002fea0003900000 */
[----:B------:R-:W1:Y:S02]  /*7410*/  @!P1 SYNCS.PHASECHK.TRANS64 P1, [R14+URZ+0x58], R7 ;  /* 0x000058070e0095a7 */ /* 0x000e64000802007f */
[----:B-1----:R-:W-:Y:S05]  /*7420*/  @!P1 BRA `(.L_x_171) ;  /* 0xfffffffc00f09947 */ /* 0x002fea000383ffff */
[----:B------:R-:W-:Y:S05]  /*7430*/  BRA `(.L_x_198) ;  /* 0xffffffec00847947 */ /* 0x000fea000383ffff */
.L_x_180:
[----:B------:R-:W-:Y:S01]  /*7440*/  BSSY B0, `(.L_x_199) ;  /* 0x0000006000007945 */ /* 0x000fe20003800000 */
[----:B------:R-:W-:-:S07]  /*7450*/  IMAD.MOV.U32 R15, RZ, RZ, -0x1 ;  /* 0xffffffffff0f7424 */ /* 0x000fce00078e00ff */
[----:B------:R-:W-:Y:S05]  /*7460*/  WARPSYNC.COLLECTIVE R15, `(.L_x_200) ;  /* 0x000000000f0c7348 */ /* 0x000fea0003c00000 */
[----:B------:R-:W-:Y:S02]  /*7470*/  ELECT P6, UR62, PT ;  /* 0x00000000003e782f */ /* 0x000fe400038c0000 */
[----:B------:R-:W-:Y:S01]  /*7480*/  MOV R14, UR62 ;  /* 0x0000003e000e7c02 */ /* 0x000fe20008000f00 */
[----:B------:R-:W-:Y:S10]  /*7490*/  ENDCOLLECTIVE ;  /* 0x000000000000791b */ /* 0x000ff40003800000 */
.L_x_200:
[----:B------:R-:W-:Y:S05]  /*74a0*/  BSYNC B0 ;  /* 0x0000000000007941 */ /* 0x000fea0003800000 */
.L_x_199:
[----:B------:R-:W-:Y:S05]  /*74b0*/  BRA `(.L_x_201) ;  /* 0xfffffff400d47947 */ /* 0x000fea000383ffff */
.L_x_184:
[----:B0-----:R0:W1:Y:S02]  /*74c0*/  SYNCS.PHASECHK.TRANS64.TRYWAIT P0, [R7+URZ], R2 ;  /* 0x00000002070075a7 */ /* 0x001064000800017f */
[----:B-1----:R-:W-:Y:S05]  /*74d0*/  @!P0 NANOSLEEP.SYNCS 0x989680 ;  /* 0x009896800000895d */ /* 0x002fea0003900000 */
[----:B------:R-:W1:Y:S02]  /*74e0*/  @!P0 SYNCS.PHASECHK.TRANS64 P0, [R7+URZ], R2 ;  /* 0x00000002070085a7 */ /* 0x000e64000800007f */
[----:B-1----:R-:W-:Y:S05]  /*74f0*/  @!P0 BRA `(.L_x_184) ;  /* 0xfffffffc00f08947 */ /* 0x002fea000383ffff */
[----:B------:R-:W-:Y:S05]  /*7500*/  BRA `(.L_x_202) ;  /* 0xfffffff800147947 */ /* 0x000fea000383ffff */
.L_x_185:
[----:B0-----:R0:W1:Y:S02]  /*7510*/  SYNCS.PHASECHK.TRANS64.TRYWAIT P0, [R9+URZ], R4 ;  /* 0x00000004090075a7 */ /* 0x001064000800017f */
[----:B-1----:R-:W-:Y:S05]  /*7520*/  @!P0 NANOSLEEP.SYNCS 0x989680 ;  /* 0x009896800000895d */ /* 0x002fea0003900000 */
[----:B------:R-:W1:Y:S02]  /*7530*/  @!P0 SYNCS.PHASECHK.TRANS64 P0, [R9+URZ], R4 ;  /* 0x00000004090085a7 */ /* 0x000e64000800007f */
[----:B-1----:R-:W-:Y:S05]  /*7540*/  @!P0 BRA `(.L_x_185) ;  /* 0xfffffffc00f08947 */ /* 0x002fea000383ffff */
[----:B------:R-:W-:Y:S05]  /*7550*/  BRA `(.L_x_203) ;  /* 0xfffffff800247947 */ /* 0x000fea000383ffff */
.L_x_186:
[----:B0-----:R0:W1:Y:S02]  /*7560*/  SYNCS.PHASECHK.TRANS64.TRYWAIT P0, [R6+URZ], R5 ;  /* 0x00000005060075a7 */ /* 0x001064000800017f */
[----:B-1----:R-:W-:Y:S05]  /*7570*/  @!P0 NANOSLEEP.SYNCS 0x989680 ;  /* 0x009896800000895d */ /* 0x002fea0003900000 */
[----:B------:R-:W1:Y:S02]  /*7580*/  @!P0 SYNCS.PHASECHK.TRANS64 P0, [R6+URZ], R5 ;  /* 0x00000005060085a7 */ /* 0x000e64000800007f */
[----:B-1----:R-:W-:Y:S05]  /*7590*/  @!P0 BRA `(.L_x_186) ;  /* 0xfffffffc00f08947 */ /* 0x002fea000383ffff */
[----:B------:R-:W-:Y:S05]  /*75a0*/  BRA `(.L_x_204) ;  /* 0xfffffff800347947 */ /* 0x000fea000383ffff */
.L_x_187:
[----:B0-----:R0:W1:Y:S02]  /*75b0*/  SYNCS.PHASECHK.TRANS64.TRYWAIT P0, [R9+URZ], R4 ;  /* 0x00000004090075a7 */ /* 0x001064000800017f */
[----:B-1----:R-:W-:Y:S05]  /*75c0*/  @!P0 NANOSLEEP.SYNCS 0x989680 ;  /* 0x009896800000895d */ /* 0x002fea0003900000 */
[----:B------:R-:W1:Y:S02]  /*75d0*/  @!P0 SYNCS.PHASECHK.TRANS64 P0, [R9+URZ], R4 ;  /* 0x00000004090085a7 */ /* 0x000e64000800007f */
[----:B-1----:R-:W-:Y:S05]  /*75e0*/  @!P0 BRA `(.L_x_187) ;  /* 0xfffffffc00f08947 */ /* 0x002fea000383ffff */
[----:B------:R-:W-:Y:S05]  /*75f0*/  BRA `(.L_x_205) ;  /* 0xfffffff800447947 */ /* 0x000fea000383ffff */
.L_x_188:
[----:B0-----:R0:W1:Y:S02]  /*7600*/  SYNCS.PHASECHK.TRANS64.TRYWAIT P0, [R6+URZ], R5 ;  /* 0x00000005060075a7 */ /* 0x001064000800017f */
[----:B-1----:R-:W-:Y:S05]  /*7610*/  @!P0 NANOSLEEP.SYNCS 0x989680 ;  /* 0x009896800000895d */ /* 0x002fea0003900000 */
[----:B------:R-:W1:Y:S02]  /*7620*/  @!P0 SYNCS.PHASECHK.TRANS64 P0, [R6+URZ], R5 ;  /* 0x00000005060085a7 */ /* 0x000e64000800007f */
[----:B-1----:R-:W-:Y:S05]  /*7630*/  @!P0 BRA `(.L_x_188) ;  /* 0xfffffffc00f08947 */ /* 0x002fea000383ffff */
[----:B------:R-:W-:Y:S05]  /*7640*/  BRA `(.L_x_206) ;  /* 0xfffffff800547947 */ /* 0x000fea000383ffff */
.L_x_189:
[----:B0-----:R0:W1:Y:S02]  /*7650*/  SYNCS.PHASECHK.TRANS64.TRYWAIT P0, [R9+URZ], R4 ;  /* 0x00000004090075a7 */ /* 0x001064000800017f */
[----:B-1----:R-:W-:Y:S05]  /*7660*/  @!P0 NANOSLEEP.SYNCS 0x989680 ;  /* 0x009896800000895d */ /* 0x002fea0003900000 */
[----:B------:R-:W1:Y:S02]  /*7670*/  @!P0 SYNCS.PHASECHK.TRANS64 P0, [R9+URZ], R4 ;  /* 0x00000004090085a7 */ /* 0x000e64000800007f */
[----:B-1----:R-:W-:Y:S05]  /*7680*/  @!P0 BRA `(.L_x_189) ;  /* 0xfffffffc00f08947 */ /* 0x002fea000383ffff */
[----:B------:R-:W-:Y:S05]  /*7690*/  BRA `(.L_x_207) ;  /* 0xfffffff800647947 */ /* 0x000fea000383ffff */
.L_x_190:
[----:B0-----:R0:W1:Y:S02]  /*76a0*/  SYNCS.PHASECHK.TRANS64.TRYWAIT P0, [R6+URZ], R5 ;  /* 0x00000005060075a7 */ /* 0x001064000800017f */
[----:B-1----:R-:W-:Y:S05]  /*76b0*/  @!P0 NANOSLEEP.SYNCS 0x989680 ;  /* 0x009896800000895d */ /* 0x002fea0003900000 */
[----:B------:R-:W1:Y:S02]  /*76c0*/  @!P0 SYNCS.PHASECHK.TRANS64 P0, [R6+URZ], R5 ;  /* 0x00000005060085a7 */ /* 0x000e64000800007f */
[----:B-1----:R-:W-:Y:S05]  /*76d0*/  @!P0 BRA `(.L_x_190) ;  /* 0xfffffffc00f08947 */ /* 0x002fea000383ffff */
[----:B------:R-:W-:Y:S05]  /*76e0*/  BRA `(.L_x_208) ;  /* 0xfffffff800747947 */ /* 0x000fea000383ffff */
.L_x_191:
[----:B0-----:R0:W1:Y:S02]  /*76f0*/  SYNCS.PHASECHK.TRANS64.TRYWAIT P0, [R9+URZ], R4 ;  /* 0x00000004090075a7 */ /* 0x001064000800017f */
[----:B-1----:R-:W-:Y:S05]  /*7700*/  @!P0 NANOSLEEP.SYNCS 0x989680 ;  /* 0x009896800000895d */ /* 0x002fea0003900000 */
[----:B------:R-:W1:Y:S02]  /*7710*/  @!P0 SYNCS.PHASECHK.TRANS64 P0, [R9+URZ], R4 ;  /* 0x00000004090085a7 */ /* 0x000e64000800007f */
[----:B-1----:R-:W-:Y:S05]  /*7720*/  @!P0 BRA `(.L_x_191) ;  /* 0xfffffffc00f08947 */ /* 0x002fea000383ffff */
[----:B------:R-:W-:Y:S05]  /*7730*/  BRA `(.L_x_209) ;  /* 0xfffffff800847947 */ /* 0x000fea000383ffff */
.L_x_192:
[----:B0-----:R0:W1:Y:S02]  /*7740*/  SYNCS.PHASECHK.TRANS64.TRYWAIT P0, [R6+URZ], R5 ;  /* 0x00000005060075a7 */ /* 0x001064000800017f */
[----:B-1----:R-:W-:Y:S05]  /*7750*/  @!P0 NANOSLEEP.SYNCS 0x989680 ;  /* 0x009896800000895d */ /* 0x002fea0003900000 */
[----:B------:R-:W1:Y:S02]  /*7760*/  @!P0 SYNCS.PHASECHK.TRANS64 P0, [R6+URZ], R5 ;  /* 0x00000005060085a7 */ /* 0x000e64000800007f */
[----:B-1----:R-:W-:Y:S05]  /*7770*/  @!P0 BRA `(.L_x_192) ;  /* 0xfffffffc00f08947 */ /* 0x002fea000383ffff */
[----:B------:R-:W-:Y:S05]  /*7780*/  BRA `(.L_x_210) ;  /* 0xfffffff800947947 */ /* 0x000fea000383ffff */
.L_x_193:
[----:B-1----:R1:W2:Y:S02]  /*7790*/  SYNCS.PHASECHK.TRANS64.TRYWAIT P0, [R9+URZ], R4 ;  /* 0x00000004090075a7 */ /* 0x0022a4000800017f */
[----:B--2---:R-:W-:Y:S05]  /*77a0*/  @!P0 NANOSLEEP.SYNCS 0x989680 ;  /* 0x009896800000895d */ /* 0x004fea0003900000 */
[----:B------:R-:W2:Y:S02]  /*77b0*/  @!P0 SYNCS.PHASECHK.TRANS64 P0, [R9+URZ], R4 ;  /* 0x00000004090085a7 */ /* 0x000ea4000800007f */
[----:B--2---:R-:W-:Y:S05]  /*77c0*/  @!P0 BRA `(.L_x_193) ;  /* 0xfffffffc00f08947 */ /* 0x004fea000383ffff */
[----:B------:R-:W-:Y:S05]  /*77d0*/  BRA `(.L_x_211) ;  /* 0xfffffff8009c7947 */ /* 0x000fea000383ffff */
.L_x_212:
[----:B------:R-:W-:-:S00]  /*77e0*/  BRA `(.L_x_212) ;  /* 0xfffffffc00fc7947 */ /* 0x000fc0000383ffff */
[----:B------:R-:W-:-:S00]  /*77f0*/  NOP ;  /* 0x0000000000007918 */ /* 0x000fc00000000000 */
        /* <DEDUP_REMOVED lines=8> */
.L_x_213:


//--------------------- .nv.global.init           --------------------------
	.section	.nv.global.init,"aw",@progbits
.nv.global.init:
	.type		$str$22,@object
	.size		$str$22,($str$23 - $str$22)
$str$22:
        /*0000*/ 	.byte	0x6b, 0x5f, 0x74, 0x69, 0x6c, 0x65, 0x5f, 0x63, 0x6f, 0x75, 0x6e, 0x74, 0x20, 0x3e, 0x3d, 0x20
        /*0010*/ 	.byte	0x31, 0x00
	.type		$str$23,@object
	.size		$str$23,(__unnamed_1 - $str$23)
$str$23:
        /*0012*/ 	.byte	0x2f, 0x74, 0x6d, 0x70, 0x2f, 0x63, 0x75, 0x74, 0x6c, 0x61, 0x73, 0x73, 0x5f, 0x73, 0x77, 0x65
        /*0022*/ 	.byte	0x65, 0x70, 0x5f, 0x73, 0x72, 0x63, 0x2f, 0x69, 0x6e, 0x63, 0x6c, 0x75, 0x64, 0x65, 0x2f, 0x63
        /*0032*/ 	.byte	0x75, 0x74, 0x6c, 0x61, 0x73, 0x73, 0x2f, 0x67, 0x65, 0x6d, 0x6d, 0x2f, 0x63, 0x6f, 0x6c, 0x6c
        /*0042*/ 	.byte	0x65, 0x63, 0x74, 0x69, 0x76, 0x65, 0x2f, 0x73, 0x6d, 0x39, 0x30, 0x5f, 0x6d, 0x6d, 0x61, 0x5f
        /*0052*/ 	.byte	0x74, 0x6d, 0x61, 0x5f, 0x67, 0x6d, 0x6d, 0x61, 0x5f, 0x73, 0x73, 0x5f, 0x77, 0x61, 0x72, 0x70
        /*0062*/ 	.byte	0x73, 0x70, 0x65, 0x63, 0x69, 0x61, 0x6c, 0x69, 0x7a, 0x65, 0x64, 0x2e, 0x68, 0x70, 0x70, 0x00
	.type		__unnamed_1,@object
	.size		__unnamed_1,(.L_0 - __unnamed_1)
__unnamed_1:
        /*0072*/ 	.byte	0x76, 0x6f, 0x69, 0x64, 0x20, 0x63, 0x75, 0x74, 0x6c, 0x61, 0x73, 0x73, 0x3a, 0x3a, 0x67, 0x65
        /* <DEDUP_REMOVED lines=171> */
        /*0b32*/ 	.byte	0x74, 0x65, 0x3a, 0x3a, 0x69, 0x64, 0x65, 0x6e, 0x74, 0x69, 0x74, 0x79, 0x5d, 0x00
.L_0:


//--------------------- .nv.shared._ZN7cutlass13device_kernelINS_4gemm6kernel13GemmUniversalIN4cute5tupleIJiiiiEEENS1_10collective13CollectiveMmaINS1_34MainloopSm90TmaGmmaWarpSpecializedILi11ENS5_IJNS4_1CILi1EEESB_SB_EEENS1_35KernelTmaWarpSpecializedCooperativeEEENS5_IJNSA_ILi256EEENSA_ILi64EEESG_EEEaNS5_IJlSB_lEEEaSI_NS4_8TiledMMAINS4_8MMA_AtomIJNS4_4SM904GMMA26MMA_64x64x32_S32S8S8_SS_TNEEEENS4_6LayoutINS5_IJNSA_ILi2EEESB_SB_EEENS5_IJSB_NSA_ILi0EEESS_EEEEENS5_IJNS4_10UnderscoreESV_SV_EEEEENS4_13SM90_TMA_LOADENS4_14ComposedLayoutINS4_7SwizzleILi2ELi4ELi3EEENS4_18smem_ptr_flag_bitsILi8EEENSP_INS5_IJNSA_ILi8EEESG_EEENS5_IJSG_SB_EEEEEEEvNS4_8identityESY_S18_vS19_EENS_8epilogue10collective6detail29Sm90TmaWarpSpecializedAdapterINS1C_15DefaultEpilogueIaSI_SI_NS1B_6thread17LinearCombinationIaLi1EiiLNS1G_9ScaleType4KindE0ELNS_15FloatRoundStyleE2EaEENS1_15EpilogueDefaultEEEEEvvEEEEvNT_6ParamsE --------------------------
	.section	.nv.shared._ZN7cutlass13device_kernelINS_4gemm6kernel13GemmUniversalIN4cute5tupleIJiiiiEEENS1_10collective13CollectiveMmaINS1_34MainloopSm90TmaGmmaWarpSpecializedILi11ENS5_IJNS4_1CILi1EEESB_SB_EEENS1_35KernelTmaWarpSpecializedCooperativeEEENS5_IJNSA_ILi256EEENSA_ILi64EEESG_EEEaNS5_IJlSB_lEEEaSI_NS4_8TiledMMAINS4_8MMA_AtomIJNS4_4SM904GMMA26MMA_64x64x32_S32S8S8_SS_TNEEEENS4_6LayoutINS5_IJNSA_ILi2EEESB_SB_EEENS5_IJSB_NSA_ILi0EEESS_EEEEENS5_IJNS4_10UnderscoreESV_SV_EEEEENS4_13SM90_TMA_LOADENS4_14ComposedLayoutINS4_7SwizzleILi2ELi4ELi3EEENS4_18smem_ptr_flag_bitsILi8EEENSP_INS5_IJNSA_ILi8EEESG_EEENS5_IJSG_SB_EEEEEEEvNS4_8identityESY_S18_vS19_EENS_8epilogue10collective6detail29Sm90TmaWarpSpecializedAdapterINS1C_15DefaultEpilogueIaSI_SI_NS1B_6thread17LinearCombinationIaLi1EiiLNS1G_9ScaleType4KindE0ELNS_15FloatRoundStyleE2EaEENS1_15EpilogueDefaultEEEEEvvEEEEvNT_6ParamsE,"aw",@nobits
	.sectionflags	@""
	.align	16
	.zero		1024


//--------------------- .nv.shared.reserved.0     --------------------------
	.section	.nv.shared.reserved.0,"aw",@nobits
	.weak		__nv_reservedSMEM_offset_0_alias
	.size		__nv_reservedSMEM_offset_0_alias, 0, 0
	.other		__nv_reservedSMEM_offset_0_alias,@"STO_CUDA_RESERVED_SHARED STV_DEFAULT"
__nv_reservedSMEM_offset_0_alias:
	.zero		0


//--------------------- .nv.global                --------------------------
	.section	.nv.global,"aw",@nobits
.nv.global:
	.type		_ZN39_INTERNAL_45deeebd_4_k_cu_9b11f19b_44014cute1_E,@object
	.size		_ZN39_INTERNAL_45deeebd_4_k_cu_9b11f19b_44014cute1_E,(_ZN39_INTERNAL_45deeebd_4_k_cu_9b11f19b_44014cuda3std3__45__cpo6cbeginE - _ZN39_INTERNAL_45deeebd_4_k_cu_9b11f19b_44014cute1_E)
_ZN39_INTERNAL_45deeebd_4_k_cu_9b11f19b_44014cute1_E:
	.zero		1
	.type		_ZN39_INTERNAL_45deeebd_4_k_cu_9b11f19b_44014cuda3std3__45__cpo6cbeginE,@object
	.size		_ZN39_INTERNAL_45deeebd_4_k_cu_9b11f19b_44014cuda3std3__45__cpo6cbeginE,(_ZN39_INTERNAL_45deeebd_4_k_cu_9b11f19b_44014cuda3std3__48in_placeE - _ZN39_INTERNAL_45deeebd_4_k_cu_9b11f19b_44014cuda3std3__45__cpo6cbeginE)
_ZN39_INTERNAL_45deeebd_4_k_cu_9b11f19b_44014cuda3std3__45__cpo6cbeginE:
	.zero		1
	.type		_ZN39_INTERNAL_45deeebd_4_k_cu_9b11f19b_44014cuda3std3__48in_placeE,@object
	.size		_ZN39_INTERNAL_45deeebd_4_k_cu_9b11f19b_44014cuda3std3__48in_placeE,(_ZN39_INTERNAL_45deeebd_4_k_cu_9b11f19b_44014cuda3std6ranges3__45__cpo9iter_moveE - _ZN39_INTERNAL_45deeebd_4_k_cu_9b11f19b_44014cuda3std3__48in_placeE)
_ZN39_INTERNAL_45deeebd_4_k_cu_9b11f19b_44014cuda3std3__48in_placeE:
	.zero		1
	.type		_ZN39_INTERNAL_45deeebd_4_k_cu_9b11f19b_44014cuda3std6ranges3__45__cpo9iter_moveE,@object
	.size		_ZN39_INTERNAL_45deeebd_4_k_cu_9b11f19b_44014cuda3std6ranges3__45__cpo9iter_moveE,(_ZN39_INTERNAL_45deeebd_4_k_cu_9b11f19b_44014cuda3std3__45__cpo5beginE - _ZN39_INTERNAL_45deeebd_4_k_cu_9b11f19b_44014cuda3std6ranges3__45__cpo9iter_moveE)
_ZN39_INTERNAL_45deeebd_4_k_cu_9b11f19b_44014cuda3std6ranges3__45__cpo9iter_moveE:
	.zero		1
	.type		_ZN39_INTERNAL_45deeebd_4_k_cu_9b11f19b_44014cuda3std3__45__cpo5beginE,@object
	.size		_ZN39_INTERNAL_45deeebd_4_k_cu_9b11f19b_44014cuda3std3__45__cpo5beginE,(_ZN39_INTERNAL_45deeebd_4_k_cu_9b11f19b_44014cuda3std3__441_GLOBAL__N__45deeebd_4_k_cu_9b11f19b_44016ignoreE - _ZN39_INTERNAL_45deeebd_4_k_cu_9b11f19b_44014cuda3std3__45__cpo5beginE)
_ZN39_INTERNAL_45deeebd_4_k_cu_9b11f19b_44014cuda3std3__45__cpo5beginE:
	.zero		1
	.type		_ZN39_INTERNAL_45deeebd_4_k_cu_9b11f19b_44014cuda3std3__441_GLOBAL__N__45deeebd_4_k_cu_9b11f19b_44016ignoreE,@object
	.size		_ZN39_INTERNAL_45deeebd_4_k_cu_9b11f19b_44014cuda3std3__441_GLOBAL__N__45deeebd_4_k_cu_9b11f19b_44016ignoreE,(_ZN39_INTERNAL_45deeebd_4_k_cu_9b11f19b_44014cute7productE - _ZN39_INTERNAL_45deeebd_4_k_cu_9b11f19b_44014cuda3std3__441_GLOBAL__N__45deeebd_4_k_cu_9b11f19b_44016ignoreE)
_ZN39_INTERNAL_45deeebd_4_k_cu_9b11f19b_44014cuda3std3__441_GLOBAL__N__45deeebd_4_k_cu_9b11f19b_44016ignoreE:
	.zero		1
	.type		_ZN39_INTERNAL_45deeebd_4_k_cu_9b11f19b_44014cute7productE,@object
	.size		_ZN39_INTERNAL_45deeebd_4_k_cu_9b11f19b_44014cute7productE,(_ZN39_INTERNAL_45deeebd_4_k_cu_9b11f19b_44014cuda3std3__45__cpo3endE - _ZN39_INTERNAL_45deeebd_4_k_cu_9b11f19b_44014cute7productE)
_ZN39_INTERNAL_45deeebd_4_k_cu_9b11f19b_44014cute7productE:
	.zero		1
	.type		_ZN39_INTERNAL_45deeebd_4_k_cu_9b11f19b_44014cuda3std3__45__cpo3endE,@object
	.size		_ZN39_INTERNAL_45deeebd_4_k_cu_9b11f19b_44014cuda3std3__45__cpo3endE,(_ZN39_INTERNAL_45deeebd_4_k_cu_9b11f19b_44014cuda3std3__419piecewise_constructE - _ZN39_INTERNAL_45deeebd_4_k_cu_9b11f19b_44014cuda3std3__45__cpo3endE)
_ZN39_INTERNAL_45deeebd_4_k_cu_9b11f19b_44014cuda3std3__45__cpo3endE:
	.zero		1
	.type		_ZN39_INTERNAL_45deeebd_4_k_cu_9b11f19b_44014cuda3std3__419piecewise_constructE,@object
	.size		_ZN39_INTERNAL_45deeebd_4_k_cu_9b11f19b_44014cuda3std3__419piecewise_constructE,(_ZN39_INTERNAL_45deeebd_4_k_cu_9b11f19b_44014cuda3std3__45__cpo4cendE - _ZN39_INTERNAL_45deeebd_4_k_cu_9b11f19b_44014cuda3std3__419piecewise_constructE)
_ZN39_INTERNAL_45deeebd_4_k_cu_9b11f19b_44014cuda3std3__419piecewise_constructE:
	.zero		1
	.type		_ZN39_INTERNAL_45deeebd_4_k_cu_9b11f19b_44014cuda3std3__45__cpo4cendE,@object
	.size		_ZN39_INTERNAL_45deeebd_4_k_cu_9b11f19b_44014cuda3std3__45__cpo4cendE,(_ZN39_INTERNAL_45deeebd_4_k_cu_9b11f19b_44014cuda3std6ranges3__45__cpo4swapE - _ZN39_INTERNAL_45deeebd_4_k_cu_9b11f19b_44014cuda3std3__45__cpo4cendE)
_ZN39_INTERNAL_45deeebd_4_k_cu_9b11f19b_44014cuda3std3__45__cpo4cendE:
	.zero		1
	.type		_ZN39_INTERNAL_45deeebd_4_k_cu_9b11f19b_44014cuda3std6ranges3__45__cpo4swapE,@object
	.size		_ZN39_INTERNAL_45deeebd_4_k_cu_9b11f19b_44014cuda3std6ranges3__45__cpo4swapE,(.L_8 - _ZN39_INTERNAL_45deeebd_4_k_cu_9b11f19b_44014cuda3std6ranges3__45__cpo4swapE)
_ZN39_INTERNAL_45deeebd_4_k_cu_9b11f19b_44014cuda3std6ranges3__45__cpo4swapE:
	.zero		1
.L_8:


//--------------------- .nv.constant0._ZN7cutlass13device_kernelINS_4gemm6kernel13GemmUniversalIN4cute5tupleIJiiiiEEENS1_10collective13CollectiveMmaINS1_34MainloopSm90TmaGmmaWarpSpecializedILi11ENS5_IJNS4_1CILi1EEESB_SB_EEENS1_35KernelTmaWarpSpecializedCooperativeEEENS5_IJNSA_ILi256EEENSA_ILi64EEESG_EEEaNS5_IJlSB_lEEEaSI_NS4_8TiledMMAINS4_8MMA_AtomIJNS4_4SM904GMMA26MMA_64x64x32_S32S8S8_SS_TNEEEENS4_6LayoutINS5_IJNSA_ILi2EEESB_SB_EEENS5_IJSB_NSA_ILi0EEESS_EEEEENS5_IJNS4_10UnderscoreESV_SV_EEEEENS4_13SM90_TMA_LOADENS4_14ComposedLayoutINS4_7SwizzleILi2ELi4ELi3EEENS4_18smem_ptr_flag_bitsILi8EEENSP_INS5_IJNSA_ILi8EEESG_EEENS5_IJSG_SB_EEEEEEEvNS4_8identityESY_S18_vS19_EENS_8epilogue10collective6detail29Sm90TmaWarpSpecializedAdapterINS1C_15DefaultEpilogueIaSI_SI_NS1B_6thread17LinearCombinationIaLi1EiiLNS1G_9ScaleType4KindE0ELNS_15FloatRoundStyleE2EaEENS1_15EpilogueDefaultEEEEEvvEEEEvNT_6ParamsE --------------------------
	.section	.nv.constant0._ZN7cutlass13device_kernelINS_4gemm6kernel13GemmUniversalIN4cute5tupleIJiiiiEEENS1_10collective13CollectiveMmaINS1_34MainloopSm90TmaGmmaWarpSpecializedILi11ENS5_IJNS4_1CILi1EEESB_SB_EEENS1_35KernelTmaWarpSpecializedCooperativeEEENS5_IJNSA_ILi256EEENSA_ILi64EEESG_EEEaNS5_IJlSB_lEEEaSI_NS4_8TiledMMAINS4_8MMA_AtomIJNS4_4SM904GMMA26MMA_64x64x32_S32S8S8_SS_TNEEEENS4_6LayoutINS5_IJNSA_ILi2EEESB_SB_EEENS5_IJSB_NSA_ILi0EEESS_EEEEENS5_IJNS4_10UnderscoreESV_SV_EEEEENS4_13SM90_TMA_LOADENS4_14ComposedLayoutINS4_7SwizzleILi2ELi4ELi3EEENS4_18smem_ptr_flag_bitsILi8EEENSP_INS5_IJNSA_ILi8EEESG_EEENS5_IJSG_SB_EEEEEEEvNS4_8identityESY_S18_vS19_EENS_8epilogue10collective6detail29Sm90TmaWarpSpecializedAdapterINS1C_15DefaultEpilogueIaSI_SI_NS1B_6thread17LinearCombinationIaLi1EiiLNS1G_9ScaleType4KindE0ELNS_15FloatRoundStyleE2EaEENS1_15EpilogueDefaultEEEEEvvEEEEvNT_6ParamsE,"a",@progbits
	.sectionflags	@""
	.align	4
.nv.constant0._ZN7cutlass13device_kernelINS_4gemm6kernel13GemmUniversalIN4cute5tupleIJiiiiEEENS1_10collective13CollectiveMmaINS1_34MainloopSm90TmaGmmaWarpSpecializedILi11ENS5_IJNS4_1CILi1EEESB_SB_EEENS1_35KernelTmaWarpSpecializedCooperativeEEENS5_IJNSA_ILi256EEENSA_ILi64EEESG_EEEaNS5_IJlSB_lEEEaSI_NS4_8TiledMMAINS4_8MMA_AtomIJNS4_4SM904GMMA26MMA_64x64x32_S32S8S8_SS_TNEEEENS4_6LayoutINS5_IJNSA_ILi2EEESB_SB_EEENS5_IJSB_NSA_ILi0EEESS_EEEEENS5_IJNS4_10UnderscoreESV_SV_EEEEENS4_13SM90_TMA_LOADENS4_14ComposedLayoutINS4_7SwizzleILi2ELi4ELi3EEENS4_18smem_ptr_flag_bitsILi8EEENSP_INS5_IJNSA_ILi8EEESG_EEENS5_IJSG_SB_EEEEEEEvNS4_8identityESY_S18_vS19_EENS_8epilogue10collective6detail29Sm90TmaWarpSpecializedAdapterINS1C_15DefaultEpilogueIaSI_SI_NS1B_6thread17LinearCombinationIaLi1EiiLNS1G_9ScaleType4KindE0ELNS_15FloatRoundStyleE2EaEENS1_15EpilogueDefaultEEEEEvvEEEEvNT_6ParamsE:
	.zero		1664


//--------------------- SYMBOLS --------------------------

	.type		.nv.reservedSmem.offset0,@object
	.size		.nv.reservedSmem.offset0,0x4
	.type		__assertfail,@function
